def matmul_kernel(
    a_ptr,
    b_ptr,
    c_ptr,
    M,
    N,
    K,
    stride_am,
    stride_ak,
    stride_bk,
    stride_bn,
    stride_cm,
    stride_cn,
    BLOCK_M: tl.constexpr,
    BLOCK_N: tl.constexpr,
    BLOCK_K: tl.constexpr,
    GROUP_M: tl.constexpr,
):
    pid = tl.program_id(axis=0)
    num_pid_m = tl.cdiv(M, BLOCK_M)
    num_pid_n = tl.cdiv(N, BLOCK_N)
    num_pid_in_group = GROUP_M * num_pid_n
    group_id = pid // num_pid_in_group
    first_pid_m = group_id * GROUP_M
    group_size_m = min(num_pid_m - first_pid_m, GROUP_M)
    pid_m = first_pid_m + ((pid % num_pid_in_group) % group_size_m)
    pid_n = (pid % num_pid_in_group) // group_size_m

    offs_am = (pid_m * BLOCK_M + tl.arange(0, BLOCK_M)) % M
    offs_bn = (pid_n * BLOCK_N + tl.arange(0, BLOCK_N)) % N
    offs_k = tl.arange(0, BLOCK_K)
    a_ptrs = a_ptr + offs_am[:, None] * stride_am + offs_k[None, :] * stride_ak
    b_ptrs = b_ptr + offs_k[:, None] * stride_bk + offs_bn[None, :] * stride_bn

    acc = tl.zeros((BLOCK_M, BLOCK_N), dtype=tl.float32)
    for kk in range(0, tl.cdiv(K, BLOCK_K)):
        a = tl.load(a_ptrs, mask=offs_k[None, :] < K - kk * BLOCK_K, other=0.0)
        b = tl.load(b_ptrs, mask=offs_k[:, None] < K - kk * BLOCK_K, other=0.0)
        acc = tl.dot(a, b, acc)
        a_ptrs += BLOCK_K * stride_ak
        b_ptrs += BLOCK_K * stride_bk

    c = acc.to(c_ptr.dtype.element_ty)
    offs_cm = pid_m * BLOCK_M + tl.arange(0, BLOCK_M)
    offs_cn = pid_n * BLOCK_N + tl.arange(0, BLOCK_N)
    c_ptrs = c_ptr + offs_cm[:, None] * stride_cm + offs_cn[None, :] * stride_cn
    mask = (offs_cm[:, None] < M) & (offs_cn[None, :] < N)
    tl.store(c_ptrs, c, mask=mask)

# config = {"BLOCK_K": 32, "BLOCK_M": 16, "BLOCK_N": 256, "GROUP_M": 8, "arch": "sm_100", "dtype": "fp8e4m3", "num_ctas": 1, "num_stages": 2, "num_warps": 8}
# arch = sm_100


// ===== COMPILED SASS (sm_100a) =====

	.target	sm_100a

	.elftype	@"ET_EXEC"


//--------------------- .note.nv.tkinfo           --------------------------
	.section	.note.nv.tkinfo,"",@"SHT_NOTE"
	.sectionflags	@"SHF_NOTE_NV_TKINFO"
	.tkinfo
        /*0018*/ 	.word	0x00000081
        /*0030*/ 	.string	""
        /*0030*/ 	.string	"ptxas-blackwell"
        /*0030*/ 	.string	"Cuda compilation tools, release 12.9, V12.9.86"
        /*0030*/ 	.string	"Build cuda_12.9.r12.9/compiler.36037853_0"
        /*0030*/ 	.string	"-v  -suppress-debug-info  -lineinfo  -arch sm_100a "



//--------------------- .note.nv.cuver            --------------------------
	.section	.note.nv.cuver,"",@"SHT_NOTE"
	.sectionflags	@"SHF_NOTE_NV_CUVER"
        /*0018*/ 	.short	0x0001
        /*001a*/ 	.short	0x0064
        /*001c*/ 	.short	0x0001
        /*001e*/ 	.short	0x0000
        /*0020*/ 	.short	0x0001
        /*0022*/ 	.short	0x0000


//--------------------- .nv.info                  --------------------------
	.section	.nv.info,"",@"SHT_CUDA_INFO"
	.align	4


	//----- nvinfo : EIATTR_REGCOUNT
	.align		4
        /*0000*/ 	.byte	0x04, 0x2f
        /*0002*/ 	.short	(.L_1 - .L_0)
	.align		4
.L_0:
        /*0004*/ 	.word	index@(matmul_kernel)
        /*0008*/ 	.word	0x000000c0


	//----- nvinfo : EIATTR_FRAME_SIZE
	.align		4
.L_1:
        /*000c*/ 	.byte	0x04, 0x11
        /*000e*/ 	.short	(.L_3 - .L_2)
	.align		4
.L_2:
        /*0010*/ 	.word	index@(matmul_kernel)
        /*0014*/ 	.word	0x00000000


	//----- nvinfo : EIATTR_MIN_STACK_SIZE
	.align		4
.L_3:
        /*0018*/ 	.byte	0x04, 0x12
        /*001a*/ 	.short	(.L_5 - .L_4)
	.align		4
.L_4:
        /*001c*/ 	.word	index@(matmul_kernel)
        /*0020*/ 	.word	0x00000000
.L_5:


//--------------------- .nv.info.matmul_kernel    --------------------------
	.section	.nv.info.matmul_kernel,"",@"SHT_CUDA_INFO"
	.sectionflags	@""
	.align	4


	//----- nvinfo : EIATTR_CUDA_API_VERSION
	.align		4
        /*0000*/ 	.byte	0x04, 0x37
        /*0002*/ 	.short	(.L_7 - .L_6)
.L_6:
        /*0004*/ 	.word	0x00000081


	//----- nvinfo : EIATTR_KPARAM_INFO
	.align		4
.L_7:
        /*0008*/ 	.byte	0x04, 0x17
        /*000a*/ 	.short	(.L_9 - .L_8)
.L_8:
        /*000c*/ 	.word	0x00000000
        /*0010*/ 	.short	0x000d
        /*0012*/ 	.short	0x0048
        /*0014*/ 	.byte	0x00, 0xf4, 0x21, 0x00


	//----- nvinfo : EIATTR_KPARAM_INFO
	.align		4
.L_9:
        /*0018*/ 	.byte	0x04, 0x17
        /*001a*/ 	.short	(.L_11 - .L_10)
.L_10:
        /*001c*/ 	.word	0x00000000
        /*0020*/ 	.short	0x000c
        /*0022*/ 	.short	0x0040
        /*0024*/ 	.byte	0x00, 0xf4, 0x21, 0x00


	//----- nvinfo : EIATTR_KPARAM_INFO
	.align		4
.L_11:
        /*0028*/ 	.byte	0x04, 0x17
        /*002a*/ 	.short	(.L_13 - .L_12)
.L_12:
        /*002c*/ 	.word	0x00000000
        /*0030*/ 	.short	0x000b
        /*0032*/ 	.short	0x0038
        /*0034*/ 	.byte	0x00, 0xf0, 0x11, 0x00


	//----- nvinfo : EIATTR_KPARAM_INFO
	.align		4
.L_13:
        /*0038*/ 	.byte	0x04, 0x17
        /*003a*/ 	.short	(.L_15 - .L_14)
.L_14:
        /*003c*/ 	.word	0x00000000
        /*0040*/ 	.short	0x000a
        /*0042*/ 	.short	0x0034
        /*0044*/ 	.byte	0x00, 0xf0, 0x11, 0x00


	//----- nvinfo : EIATTR_KPARAM_INFO
	.align		4
.L_15:
        /*0048*/ 	.byte	0x04, 0x17
        /*004a*/ 	.short	(.L_17 - .L_16)
.L_16:
        /*004c*/ 	.word	0x00000000
        /*0050*/ 	.short	0x0009
        /*0052*/ 	.short	0x0030
        /*0054*/ 	.byte	0x00, 0xf0, 0x11, 0x00


	//----- nvinfo : EIATTR_KPARAM_INFO
	.align		4
.L_17:
        /*0058*/ 	.byte	0x04, 0x17
        /*005a*/ 	.short	(.L_19 - .L_18)
.L_18:
        /*005c*/ 	.word	0x00000000
        /*0060*/ 	.short	0x0008
        /*0062*/ 	.short	0x002c
        /*0064*/ 	.byte	0x00, 0xf0, 0x11, 0x00


	//----- nvinfo : EIATTR_KPARAM_INFO
	.align		4
.L_19:
        /*0068*/ 	.byte	0x04, 0x17
        /*006a*/ 	.short	(.L_21 - .L_20)
.L_20:
        /*006c*/ 	.word	0x00000000
        /*0070*/ 	.short	0x0007
        /*0072*/ 	.short	0x0028
        /*0074*/ 	.byte	0x00, 0xf0, 0x11, 0x00


	//----- nvinfo : EIATTR_KPARAM_INFO
	.align		4
.L_21:
        /*0078*/ 	.byte	0x04, 0x17
        /*007a*/ 	.short	(.L_23 - .L_22)
.L_22:
        /*007c*/ 	.word	0x00000000
        /*0080*/ 	.short	0x0006
        /*0082*/ 	.short	0x0024
        /*0084*/ 	.byte	0x00, 0xf0, 0x11, 0x00


	//----- nvinfo : EIATTR_KPARAM_INFO
	.align		4
.L_23:
        /*0088*/ 	.byte	0x04, 0x17
        /*008a*/ 	.short	(.L_25 - .L_24)
.L_24:
        /*008c*/ 	.word	0x00000000
        /*0090*/ 	.short	0x0005
        /*0092*/ 	.short	0x0020
        /*0094*/ 	.byte	0x00, 0xf0, 0x11, 0x00


	//----- nvinfo : EIATTR_KPARAM_INFO
	.align		4
.L_25:
        /*0098*/ 	.byte	0x04, 0x17
        /*009a*/ 	.short	(.L_27 - .L_26)
.L_26:
        /*009c*/ 	.word	0x00000000
        /*00a0*/ 	.short	0x0004
        /*00a2*/ 	.short	0x001c
        /*00a4*/ 	.byte	0x00, 0xf0, 0x11, 0x00


	//----- nvinfo : EIATTR_KPARAM_INFO
	.align		4
.L_27:
        /*00a8*/ 	.byte	0x04, 0x17
        /*00aa*/ 	.short	(.L_29 - .L_28)
.L_28:
        /*00ac*/ 	.word	0x00000000
        /*00b0*/ 	.short	0x0003
        /*00b2*/ 	.short	0x0018
        /*00b4*/ 	.byte	0x00, 0xf0, 0x11, 0x00


	//----- nvinfo : EIATTR_KPARAM_INFO
	.align		4
.L_29:
        /*00b8*/ 	.byte	0x04, 0x17
        /*00ba*/ 	.short	(.L_31 - .L_30)
.L_30:
        /*00bc*/ 	.word	0x00000000
        /*00c0*/ 	.short	0x0002
        /*00c2*/ 	.short	0x0010
        /*00c4*/ 	.byte	0x00, 0xf4, 0x21, 0x00


	//----- nvinfo : EIATTR_KPARAM_INFO
	.align		4
.L_31:
        /*00c8*/ 	.byte	0x04, 0x17
        /*00ca*/ 	.short	(.L_33 - .L_32)
.L_32:
        /*00cc*/ 	.word	0x00000000
        /*00d0*/ 	.short	0x0001
        /*00d2*/ 	.short	0x0008
        /*00d4*/ 	.byte	0x00, 0xf4, 0x21, 0x00


	//----- nvinfo : EIATTR_KPARAM_INFO
	.align		4
.L_33:
        /*00d8*/ 	.byte	0x04, 0x17
        /*00da*/ 	.short	(.L_35 - .L_34)
.L_34:
        /*00dc*/ 	.word	0x00000000
        /*00e0*/ 	.short	0x0000
        /*00e2*/ 	.short	0x0000
        /*00e4*/ 	.byte	0x00, 0xf4, 0x21, 0x00


	//----- nvinfo : EIATTR_SPARSE_MMA_MASK
	.align		4
.L_35:
        /*00e8*/ 	.byte	0x03, 0x50
        /*00ea*/ 	.short	0x0000


	//----- nvinfo : EIATTR_MAXREG_COUNT
	.align		4
        /*00ec*/ 	.byte	0x03, 0x1b
        /*00ee*/ 	.short	0x00ff


	//----- nvinfo : EIATTR_NUM_BARRIERS
	.align		4
        /*00f0*/ 	.byte	0x02, 0x4c
        /*00f2*/ 	.byte	0x01
	.zero		1


	//----- nvinfo : EIATTR_VRC_CTA_INIT_COUNT
	.align		4
        /*00f4*/ 	.byte	0x02, 0x4a
	.zero		1
	.zero		1


	//----- nvinfo : EIATTR_EXIT_INSTR_OFFSETS
	.align		4
        /*00f8*/ 	.byte	0x04, 0x1c
        /*00fa*/ 	.short	(.L_37 - .L_36)


	//   ....[0]....
.L_36:
        /*00fc*/ 	.word	0x00004a50


	//   ....[1]....
        /*0100*/ 	.word	0x00004a70


	//----- nvinfo : EIATTR_REQNTID
	.align		4
.L_37:
        /*0104*/ 	.byte	0x04, 0x10
        /*0106*/ 	.short	(.L_39 - .L_38)
.L_38:
        /*0108*/ 	.word	0x00000100
        /*010c*/ 	.word	0x00000001
        /*0110*/ 	.word	0x00000001


	//----- nvinfo : EIATTR_CBANK_PARAM_SIZE
	.align		4
.L_39:
        /*0114*/ 	.byte	0x03, 0x19
        /*0116*/ 	.short	0x0050


	//----- nvinfo : EIATTR_PARAM_CBANK
	.align		4
        /*0118*/ 	.byte	0x04, 0x0a
        /*011a*/ 	.short	(.L_41 - .L_40)
	.align		4
.L_40:
        /*011c*/ 	.word	index@(.nv.constant0.matmul_kernel)
        /*0120*/ 	.short	0x0380
        /*0122*/ 	.short	0x0050


	//----- nvinfo : EIATTR_SW_WAR
	.align		4
.L_41:
        /*0124*/ 	.byte	0x04, 0x36
        /*0126*/ 	.short	(.L_43 - .L_42)
.L_42:
        /*0128*/ 	.word	0x00000008
.L_43:


//--------------------- .nv.compat                --------------------------
	.section	.nv.compat,"",@"SHT_CUDA_COMPAT_INFO"
	.align	4
        /*0000*/ 	.byte	0x02, 0x02, 0x02, 0x00, 0x02, 0x05, 0x05, 0x00, 0x02, 0x03, 0x00, 0x00, 0x02, 0x06, 0x01, 0x00


//--------------------- .nv.callgraph             --------------------------
	.section	.nv.callgraph,"",@"SHT_CUDA_CALLGRAPH"
	.align	4
	.sectionentsize	8
	.align		4
        /*0000*/ 	.word	0x00000000
	.align		4
        /*0004*/ 	.word	0xffffffff
	.align		4
        /*0008*/ 	.word	0x00000000
	.align		4
        /*000c*/ 	.word	0xfffffffe
	.align		4
        /*0010*/ 	.word	0x00000000
	.align		4
        /*0014*/ 	.word	0xfffffffd
	.align		4
        /*0018*/ 	.word	0x00000000
	.align		4
        /*001c*/ 	.word	0xfffffffc


//--------------------- .text.matmul_kernel       --------------------------
	.section	.text.matmul_kernel,"ax",@progbits
	.align	128
        .global         matmul_kernel
        .type           matmul_kernel,@function
        .size           matmul_kernel,(.L_x_4 - matmul_kernel)
        .other          matmul_kernel,@"STO_CUDA_ENTRY STV_DEFAULT"
matmul_kernel:
.text.matmul_kernel:
[----:B------:R-:W0:Y:S08]  /*0000*/  LDC R1, c[0x0][0x37c] ;  /* 0x0000df00ff017b82 */ /* 0x000e300000000800 */
[----:B------:R-:W1:Y:S01]  /*0010*/  LDC.64 R16, c[0x0][0x398] ;  /* 0x0000e600ff107b82 */ /* 0x000e620000000a00 */
[----:B------:R-:W2:Y:S01]  /*0020*/  S2R R5, SR_CTAID.X ;  /* 0x0000000000057919 */ /* 0x000ea20000002500 */
[----:B------:R-:W3:Y:S01]  /*0030*/  LDCU UR4, c[0x0][0x3a0] ;  /* 0x00007400ff0477ac */ /* 0x000ee20008000800 */
[----:B------:R-:W-:Y:S01]  /*0040*/  UMOV UR5, 0x400 ;  /* 0x0000040000057882 */ /* 0x000fe20000000000 */
[----:B------:R-:W4:Y:S04]  /*0050*/  LDCU.64 UR8, c[0x0][0x358] ;  /* 0x00006b00ff0877ac */ /* 0x000f280008000a00 */
[----:B------:R-:W5:Y:S01]  /*0060*/  S2UR UR6, SR_CgaCtaId ;  /* 0x00000000000679c3 */ /* 0x000f620000008800 */
[----:B------:R-:W0:Y:S01]  /*0070*/  LDCU UR7, c[0x0][0x3a0] ;  /* 0x00007400ff0777ac */ /* 0x000e220008000800 */
[----:B---3--:R-:W-:Y:S01]  /*0080*/  UIADD3 UR4, UPT, UPT, UR4, 0x1f, URZ ;  /* 0x0000001f04047890 */ /* 0x008fe2000fffe0ff */
[----:B-1----:R-:W-:-:S03]  /*0090*/  VIADD R0, R17, 0xff ;  /* 0x000000ff11007836 */ /* 0x002fc60000000000 */
[----:B------:R-:W-:Y:S02]  /*00a0*/  UISETP.GT.AND UP0, UPT, UR4, 0x1f, UPT ;  /* 0x0000001f0400788c */ /* 0x000fe4000bf04270 */
[----:B------:R-:W-:Y:S01]  /*00b0*/  SHF.R.S32.HI R3, RZ, 0x1f, R0 ;  /* 0x0000001fff037819 */ /* 0x000fe20000011400 */
[----:B-----5:R-:W-:-:S03]  /*00c0*/  ULEA UR5, UR6, UR5, 0x18 ;  /* 0x0000000506057291 */ /* 0x020fc6000f8ec0ff */
[----:B------:R-:W-:Y:S02]  /*00d0*/  LEA.HI R3, R3, R0, RZ, 0x8 ;  /* 0x0000000003037211 */ /* 0x000fe400078f40ff */
[----:B--2---:R-:W-:Y:S02]  /*00e0*/  IABS R8, R5 ;  /* 0x0000000500087213 */ /* 0x004fe40000000000 */
[----:B------:R-:W-:-:S05]  /*00f0*/  SHF.R.S32.HI R3, RZ, 0x8, R3 ;  /* 0x00000008ff037819 */ /* 0x000fca0000011403 */
[----:B------:R-:W-:-:S05]  /*0100*/  IMAD.SHL.U32 R4, R3, 0x8, RZ ;  /* 0x0000000803047824 */ /* 0x000fca00078e00ff */
[-C--:B------:R-:W-:Y:S02]  /*0110*/  IABS R7, R4.reuse ;  /* 0x0000000400077213 */ /* 0x080fe40000000000 */
[----:B------:R-:W-:Y:S02]  /*0120*/  IABS R10, R4 ;  /* 0x00000004000a7213 */ /* 0x000fe40000000000 */
[----:B------:R-:W1:Y:S08]  /*0130*/  I2F.RP R0, R7 ;  /* 0x0000000700007306 */ /* 0x000e700000209400 */
[----:B-1----:R-:W1:Y:S02]  /*0140*/  MUFU.RCP R0, R0 ;  /* 0x0000000000007308 */ /* 0x002e640000001000 */
[----:B-1----:R-:W-:-:S02]  /*0150*/  VIADD R2, R0, 0xffffffe ;  /* 0x0ffffffe00027836 */ /* 0x002fc40000000000 */
[----:B------:R-:W-:-:S04]  /*0160*/  IMAD.MOV R0, RZ, RZ, -R10 ;  /* 0x000000ffff007224 */ /* 0x000fc800078e0a0a */
[----:B------:R1:W2:Y:S02]  /*0170*/  F2I.FTZ.U32.TRUNC.NTZ R3, R2 ;  /* 0x0000000200037305 */ /* 0x0002a4000021f000 */
[----:B-1----:R-:W-:Y:S02]  /*0180*/  IMAD.MOV.U32 R2, RZ, RZ, RZ ;  /* 0x000000ffff027224 */ /* 0x002fe400078e00ff */
[----:B--2---:R-:W-:-:S04]  /*0190*/  IMAD.MOV R6, RZ, RZ, -R3 ;  /* 0x000000ffff067224 */ /* 0x004fc800078e0a03 */
[----:B------:R-:W-:Y:S02]  /*01a0*/  IMAD R9, R6, R7, RZ ;  /* 0x0000000706097224 */ /* 0x000fe400078e02ff */
[----:B------:R-:W-:Y:S02]  /*01b0*/  IMAD.MOV.U32 R6, RZ, RZ, R8 ;  /* 0x000000ffff067224 */ /* 0x000fe400078e0008 */
[----:B------:R-:W-:-:S06]  /*01c0*/  IMAD.HI.U32 R3, R3, R9, R2 ;  /* 0x0000000903037227 */ /* 0x000fcc00078e0002 */
[----:B------:R-:W-:-:S04]  /*01d0*/  IMAD.HI.U32 R3, R3, R6, RZ ;  /* 0x0000000603037227 */ /* 0x000fc800078e00ff */
[----:B------:R-:W-:-:S05]  /*01e0*/  IMAD R0, R3, R0, R6 ;  /* 0x0000000003007224 */ /* 0x000fca00078e0206 */
[----:B------:R-:W-:-:S13]  /*01f0*/  ISETP.GT.U32.AND P1, PT, R7, R0, PT ;  /* 0x000000000700720c */ /* 0x000fda0003f24070 */
[----:B------:R-:W-:Y:S02]  /*0200*/  @!P1 IMAD.IADD R0, R0, 0x1, -R7 ;  /* 0x0000000100009824 */ /* 0x000fe400078e0a07 */
[----:B------:R-:W-:Y:S01]  /*0210*/  @!P1 VIADD R3, R3, 0x1 ;  /* 0x0000000103039836 */ /* 0x000fe20000000000 */
[----:B------:R-:W-:Y:S02]  /*0220*/  ISETP.NE.AND P1, PT, R4, RZ, PT ;  /* 0x000000ff0400720c */ /* 0x000fe40003f25270 */
[----:B------:R-:W-:Y:S02]  /*0230*/  ISETP.GE.U32.AND P0, PT, R0, R7, PT ;  /* 0x000000070000720c */ /* 0x000fe40003f06070 */
[----:B------:R-:W-:-:S04]  /*0240*/  LOP3.LUT R0, R5, R4, RZ, 0x3c, !PT ;  /* 0x0000000405007212 */ /* 0x000fc800078e3cff */
[----:B------:R-:W-:Y:S01]  /*0250*/  ISETP.GE.AND P2, PT, R0, RZ, PT ;  /* 0x000000ff0000720c */ /* 0x000fe20003f46270 */
[----:B------:R-:W-:-:S06]  /*0260*/  VIADD R0, R16, 0xf ;  /* 0x0000000f10007836 */ /* 0x000fcc0000000000 */
[----:B------:R-:W-:-:S04]  /*0270*/  @P0 VIADD R3, R3, 0x1 ;  /* 0x0000000103030836 */ /* 0x000fc80000000000 */
[----:B------:R-:W-:Y:S01]  /*0280*/  IMAD.MOV.U32 R2, RZ, RZ, R3 ;  /* 0x000000ffff027224 */ /* 0x000fe200078e0003 */
[----:B------:R-:W-:-:S03]  /*0290*/  SHF.R.S32.HI R3, RZ, 0x1f, R0 ;  /* 0x0000001fff037819 */ /* 0x000fc60000011400 */
[----:B------:R-:W-:Y:S01]  /*02a0*/  @!P2 IMAD.MOV R2, RZ, RZ, -R2 ;  /* 0x000000ffff02a224 */ /* 0x000fe200078e0a02 */
[----:B------:R-:W-:Y:S02]  /*02b0*/  @!P1 LOP3.LUT R2, RZ, R4, RZ, 0x33, !PT ;  /* 0x00000004ff029212 */ /* 0x000fe400078e33ff */
[----:B------:R-:W-:-:S03]  /*02c0*/  LEA.HI R3, R3, R0, RZ, 0x4 ;  /* 0x0000000003037211 */ /* 0x000fc600078f20ff */
[----:B------:R-:W-:Y:S02]  /*02d0*/  IMAD.SHL.U32 R6, R2, 0x8, RZ ;  /* 0x0000000802067824 */ /* 0x000fe400078e00ff */
[----:B------:R-:W-:-:S03]  /*02e0*/  IMAD.MOV R2, RZ, RZ, -R2 ;  /* 0x000000ffff027224 */ /* 0x000fc600078e0a02 */
[----:B------:R-:W-:Y:S01]  /*02f0*/  LEA.HI.SX32 R3, R3, -R6, 0x1c ;  /* 0x8000000603037211 */ /* 0x000fe200078fe2ff */
[----:B------:R-:W-:-:S03]  /*0300*/  IMAD R4, R4, R2, R5 ;  /* 0x0000000204047224 */ /* 0x000fc600078e0205 */
[----:B------:R-:W-:Y:S02]  /*0310*/  VIMNMX R11, PT, PT, R3, 0x8, PT ;  /* 0x00000008030b7848 */ /* 0x000fe40003fe0100 */
[----:B------:R-:W-:Y:S02]  /*0320*/  IABS R9, R4 ;  /* 0x0000000400097213 */ /* 0x000fe40000000000 */
[----:B------:R-:W-:-:S04]  /*0330*/  IABS R7, R11 ;  /* 0x0000000b00077213 */ /* 0x000fc80000000000 */
[----:B------:R-:W1:Y:S08]  /*0340*/  I2F.RP R0, R7 ;  /* 0x0000000700007306 */ /* 0x000e700000209400 */
[----:B-1----:R-:W1:Y:S02]  /*0350*/  MUFU.RCP R0, R0 ;  /* 0x0000000000007308 */ /* 0x002e640000001000 */
[----:B-1----:R-:W-:-:S06]  /*0360*/  VIADD R3, R0, 0xffffffe ;  /* 0x0ffffffe00037836 */ /* 0x002fcc0000000000 */
[----:B------:R-:W1:Y:S02]  /*0370*/  F2I.FTZ.U32.TRUNC.NTZ R3, R3 ;  /* 0x0000000300037305 */ /* 0x000e64000021f000 */
[----:B-1----:R-:W-:-:S04]  /*0380*/  IMAD.MOV R8, RZ, RZ, -R3 ;  /* 0x000000ffff087224 */ /* 0x002fc800078e0a03 */
[----:B------:R-:W-:Y:S01]  /*0390*/  IMAD.MOV.U32 R2, RZ, RZ, R8 ;  /* 0x000000ffff027224 */ /* 0x000fe200078e0008 */
[----:B------:R-:W-:-:S03]  /*03a0*/  IABS R8, R11 ;  /* 0x0000000b00087213 */ /* 0x000fc60000000000 */
[----:B------:R-:W-:Y:S02]  /*03b0*/  IMAD R5, R2, R7, RZ ;  /* 0x0000000702057224 */ /* 0x000fe400078e02ff */
[----:B------:R-:W-:Y:S02]  /*03c0*/  IMAD.MOV.U32 R2, RZ, RZ, RZ ;  /* 0x000000ffff027224 */ /* 0x000fe400078e00ff */
[----:B------:R-:W-:Y:S02]  /*03d0*/  IMAD.MOV R0, RZ, RZ, -R8 ;  /* 0x000000ffff007224 */ /* 0x000fe400078e0a08 */
[----:B------:R-:W-:Y:S01]  /*03e0*/  IMAD.HI.U32 R2, R3, R5, R2 ;  /* 0x0000000503027227 */ /* 0x000fe200078e0002 */
[----:B------:R-:W-:-:S04]  /*03f0*/  LOP3.LUT R3, R4, R11, RZ, 0x3c, !PT ;  /* 0x0000000b04037212 */ /* 0x000fc800078e3cff */
[----:B------:R-:W-:Y:S01]  /*0400*/  ISETP.GE.AND P2, PT, R3, RZ, PT ;  /* 0x000000ff0300720c */ /* 0x000fe20003f46270 */
[----:B------:R-:W-:-:S04]  /*0410*/  IMAD.HI.U32 R2, R2, R9, RZ ;  /* 0x0000000902027227 */ /* 0x000fc800078e00ff */
[----:B------:R-:W-:-:S05]  /*0420*/  IMAD R0, R2, R0, R9 ;  /* 0x0000000002007224 */ /* 0x000fca00078e0209 */
[----:B------:R-:W-:-:S13]  /*0430*/  ISETP.GT.U32.AND P1, PT, R7, R0, PT ;  /* 0x000000000700720c */ /* 0x000fda0003f24070 */
[----:B------:R-:W-:Y:S02]  /*0440*/  @!P1 IMAD.IADD R0, R0, 0x1, -R7 ;  /* 0x0000000100009824 */ /* 0x000fe400078e0a07 */
[----:B------:R-:W-:Y:S01]  /*0450*/  @!P1 VIADD R2, R2, 0x1 ;  /* 0x0000000102029836 */ /* 0x000fe20000000000 */
[----:B------:R-:W-:Y:S02]  /*0460*/  ISETP.NE.AND P1, PT, R11, RZ, PT ;  /* 0x000000ff0b00720c */ /* 0x000fe40003f25270 */
[----:B------:R-:W-:Y:S02]  /*0470*/  ISETP.GE.U32.AND P0, PT, R0, R7, PT ;  /* 0x000000070000720c */ /* 0x000fe40003f06070 */
[----:B------:R-:W1:Y:S11]  /*0480*/  S2R R0, SR_TID.X ;  /* 0x0000000000007919 */ /* 0x000e760000002100 */
[----:B------:R-:W-:-:S04]  /*0490*/  @P0 VIADD R2, R2, 0x1 ;  /* 0x0000000102020836 */ /* 0x000fc80000000000 */
[----:B------:R-:W-:-:S04]  /*04a0*/  IMAD.MOV.U32 R36, RZ, RZ, R2 ;  /* 0x000000ffff247224 */ /* 0x000fc800078e0002 */
[----:B------:R-:W-:Y:S01]  /*04b0*/  @!P2 IMAD.MOV R36, RZ, RZ, -R36 ;  /* 0x000000ffff24a224 */ /* 0x000fe200078e0a24 */
[----:B------:R-:W-:-:S05]  /*04c0*/  @!P1 LOP3.LUT R36, RZ, R11, RZ, 0x33, !PT ;  /* 0x0000000bff249212 */ /* 0x000fca00078e33ff */
[----:B------:R-:W-:Y:S02]  /*04d0*/  IMAD.MOV R2, RZ, RZ, -R36 ;  /* 0x000000ffff027224 */ /* 0x000fe400078e0a24 */
[----:B------:R-:W-:Y:S02]  /*04e0*/  IMAD.SHL.U32 R36, R36, 0x100, RZ ;  /* 0x0000010024247824 */ /* 0x000fe400078e00ff */
[----:B------:R-:W-:Y:S01]  /*04f0*/  IMAD R2, R11, R2, R4 ;  /* 0x000000020b027224 */ /* 0x000fe200078e0204 */
[----:B-1----:R-:W-:-:S03]  /*0500*/  LOP3.LUT R3, R0, 0xf, RZ, 0xc0, !PT ;  /* 0x0000000f00037812 */ /* 0x002fc600078ec0ff */
[----:B------:R-:W-:Y:S01]  /*0510*/  IMAD.IADD R2, R6, 0x1, R2 ;  /* 0x0000000106027824 */ /* 0x000fe200078e0202 */
[----:B------:R-:W-:Y:S02]  /*0520*/  SHF.R.U32.HI R4, RZ, 0x4, R0 ;  /* 0x00000004ff047819 */ /* 0x000fe40000011600 */
[----:B------:R-:W-:Y:S01]  /*0530*/  LOP3.LUT R32, R0, 0xe0, RZ, 0xc0, !PT ;  /* 0x000000e000207812 */ /* 0x000fe200078ec0ff */
[----:B------:R-:W-:Y:S01]  /*0540*/  IMAD R2, R2, 0x10, R3 ;  /* 0x0000001002027824 */ /* 0x000fe200078e0203 */
[----:B------:R-:W-:Y:S02]  /*0550*/  SGXT.U32 R3, R4, 0x4 ;  /* 0x000000040403781a */ /* 0x000fe40000000000 */
[----:B------:R-:W-:Y:S02]  /*0560*/  LOP3.LUT R33, R0, 0x1f, RZ, 0xc0, !PT ;  /* 0x0000001f00217812 */ /* 0x000fe400078ec0ff */
[----:B------:R-:W-:Y:S01]  /*0570*/  LOP3.LUT R34, R3, 0x10, RZ, 0xfc, !PT ;  /* 0x0000001003227812 */ /* 0x000fe200078efcff */
[----:B0---4-:R-:W-:Y:S06]  /*0580*/  BRA.U UP0, `(.L_x_0) ;  /* 0x0000000100307547 */ /* 0x011fec000b800000 */
[C---:B------:R-:W-:Y:S01]  /*0590*/  IMAD.SHL.U32 R37, R0.reuse, 0x20, RZ ;  /* 0x0000002000257824 */ /* 0x040fe200078e00ff */
[----:B------:R-:W-:Y:S01]  /*05a0*/  CS2R R20, SRZ ;  /* 0x0000000000147805 */ /* 0x000fe2000001ff00 */
[----:B------:R-:W-:Y:S01]  /*05b0*/  IMAD.SHL.U32 R35, R0, 0x80, RZ ;  /* 0x0000008000237824 */ /* 0x000fe200078e00ff */
[----:B------:R-:W-:Y:S02]  /*05c0*/  CS2R R22, SRZ ;  /* 0x0000000000167805 */ /* 0x000fe4000001ff00 */
[----:B------:R-:W-:Y:S02]  /*05d0*/  CS2R R16, SRZ ;  /* 0x0000000000107805 */ /* 0x000fe4000001ff00 */
[----:B------:R-:W-:Y:S02]  /*05e0*/  CS2R R18, SRZ ;  /* 0x0000000000127805 */ /* 0x000fe4000001ff00 */
[----:B------:R-:W-:Y:S02]  /*05f0*/  CS2R R12, SRZ ;  /* 0x00000000000c7805 */ /* 0x000fe4000001ff00 */
[----:B------:R-:W-:-:S02]  /*0600*/  CS2R R14, SRZ ;  /* 0x00000000000e7805 */ /* 0x000fc4000001ff00 */
[----:B------:R-:W-:Y:S02]  /*0610*/  CS2R R24, SRZ ;  /* 0x0000000000187805 */ /* 0x000fe4000001ff00 */
[----:B------:R-:W-:Y:S02]  /*0620*/  CS2R R26, SRZ ;  /* 0x00000000001a7805 */ /* 0x000fe4000001ff00 */
[----:B------:R-:W-:Y:S01]  /*0630*/  LOP3.LUT R37, R37, 0x60, RZ, 0xc0, !PT ;  /* 0x0000006025257812 */ /* 0x000fe200078ec0ff */
[----:B------:R-:W-:Y:S06]  /*0640*/  BRA `(.L_x_1) ;  /* 0x0000003800287947 */ /* 0x000fec0003800000 */
.L_x_0:
[----:B------:R-:W-:Y:S01]  /*0650*/  IABS R18, R16 ;  /* 0x0000001000127213 */ /* 0x000fe20000000000 */
[----:B------:R-:W0:Y:S01]  /*0660*/  LDCU UR10, c[0x0][0x3b0] ;  /* 0x00007600ff0a77ac */ /* 0x000e220008000800 */
[----:B------:R-:W-:Y:S01]  /*0670*/  IABS R5, R17 ;  /* 0x0000001100057213 */ /* 0x000fe20000000000 */
[C---:B------:R-:W-:Y:S01]  /*0680*/  IMAD.SHL.U32 R37, R0.reuse, 0x20, RZ ;  /* 0x0000002000257824 */ /* 0x040fe200078e00ff */
[----:B------:R-:W1:Y:S01]  /*0690*/  I2F.RP R7, R18 ;  /* 0x0000001200077306 */ /* 0x000e620000209400 */
[----:B------:R-:W-:Y:S01]  /*06a0*/  IABS R10, R2 ;  /* 0x00000002000a7213 */ /* 0x000fe20000000000 */
[----:B------:R-:W-:Y:S01]  /*06b0*/  IMAD.SHL.U32 R35, R0, 0x80, RZ ;  /* 0x0000008000237824 */ /* 0x000fe200078e00ff */
[----:B------:R-:W-:Y:S01]  /*06c0*/  LEA.HI R19, R32, R36, RZ, 0x1b ;  /* 0x0000002420137211 */ /* 0x000fe200078fd8ff */
[----:B------:R-:W2:Y:S01]  /*06d0*/  LDCU.128 UR12, c[0x0][0x380] ;  /* 0x00007000ff0c77ac */ /* 0x000ea20008000c00 */
[----:B------:R-:W-:Y:S01]  /*06e0*/  ISETP.GE.AND P4, PT, R2, RZ, PT ;  /* 0x000000ff0200720c */ /* 0x000fe20003f86270 */
[----:B------:R-:W-:Y:S01]  /*06f0*/  IMAD.SHL.U32 R78, R0, 0x2, RZ ;  /* 0x00000002004e7824 */ /* 0x000fe200078e00ff */
[----:B------:R-:W-:Y:S01]  /*0700*/  ISETP.NE.AND P2, PT, R16, RZ, PT ;  /* 0x000000ff1000720c */ /* 0x000fe20003f45270 */
[----:B------:R-:W3:Y:S01]  /*0710*/  I2F.RP R4, R5 ;  /* 0x0000000500047306 */ /* 0x000ee20000209400 */
[C---:B------:R-:W-:Y:S01]  /*0720*/  VIADD R13, R19.reuse, 0xe8 ;  /* 0x000000e8130d7836 */ /* 0x040fe20000000000 */
[----:B------:R-:W-:Y:S01]  /*0730*/  IABS R76, R19 ;  /* 0x00000013004c7213 */ /* 0x000fe20000000000 */
[----:B------:R-:W-:Y:S01]  /*0740*/  VIADD R15, R19, 0xe0 ;  /* 0x000000e0130f7836 */ /* 0x000fe20000000000 */
[----:B------:R-:W-:Y:S01]  /*0750*/  LOP3.LUT R37, R37, 0x60, RZ, 0xc0, !PT ;  /* 0x0000006025257812 */ /* 0x000fe200078ec0ff */
[C---:B------:R-:W-:Y:S01]  /*0760*/  VIADD R21, R19.reuse, 0xd8 ;  /* 0x000000d813157836 */ /* 0x040fe20000000000 */
[----:B------:R-:W-:Y:S01]  /*0770*/  IABS R12, R13 ;  /* 0x0000000d000c7213 */ /* 0x000fe20000000000 */
[C---:B------:R-:W-:Y:S01]  /*0780*/  VIADD R22, R19.reuse, 0xc8 ;  /* 0x000000c813167836 */ /* 0x040fe20000000000 */
[----:B-1----:R-:W1:Y:S01]  /*0790*/  MUFU.RCP R7, R7 ;  /* 0x0000000700077308 */ /* 0x002e620000001000 */
[----:B------:R-:W-:Y:S01]  /*07a0*/  IABS R14, R15 ;  /* 0x0000000f000e7213 */ /* 0x000fe20000000000 */
[----:B------:R-:W-:Y:S01]  /*07b0*/  VIADD R23, R19, 0x88 ;  /* 0x0000008813177836 */ /* 0x000fe20000000000 */
[----:B------:R-:W-:Y:S01]  /*07c0*/  LOP3.LUT R80, R35, 0x800, RZ, 0xc0, !PT ;  /* 0x0000080023507812 */ /* 0x000fe200078ec0ff */
[C---:B------:R-:W-:Y:S01]  /*07d0*/  VIADD R25, R19.reuse, 0x28 ;  /* 0x0000002813197836 */ /* 0x040fe20000000000 */
[----:B------:R-:W-:Y:S01]  /*07e0*/  IABS R20, R22 ;  /* 0x0000001600147213 */ /* 0x000fe20000000000 */
[C---:B------:R-:W-:Y:S01]  /*07f0*/  VIADD R27, R19.reuse, 0x20 ;  /* 0x00000020131b7836 */ /* 0x040fe20000000000 */
[----:B------:R-:W-:Y:S01]  /*0800*/  IABS R44, R23 ;  /* 0x00000017002c7213 */ /* 0x000fe20000000000 */
[----:B---3--:R-:W3:Y:S01]  /*0810*/  MUFU.RCP R4, R4 ;  /* 0x0000000400047308 */ /* 0x008ee20000001000 */
[----:B------:R-:W-:Y:S01]  /*0820*/  IABS R66, R25 ;  /* 0x0000001900427213 */ /* 0x000fe20000000000 */
[----:B------:R-:W-:Y:S01]  /*0830*/  VIADD R29, R19, 0x18 ;  /* 0x00000018131d7836 */ /* 0x000fe20000000000 */
[----:B------:R-:W-:Y:S01]  /*0840*/  IABS R68, R27 ;  /* 0x0000001b00447213 */ /* 0x000fe20000000000 */
[----:B------:R-:W4:Y:S01]  /*0850*/  LDCU UR11, c[0x0][0x3a4] ;  /* 0x00007480ff0b77ac */ /* 0x000f220008000800 */
[----:B------:R-:W5:Y:S02]  /*0860*/  LDC R109, c[0x0][0x3a8] ;  /* 0x0000ea00ff6d7b82 */ /* 0x000f640000000800 */
[----:B------:R-:W-:Y:S01]  /*0870*/  IABS R70, R29 ;  /* 0x0000001d00467213 */ /* 0x000fe20000000000 */
[----:B------:R-:W-:Y:S01]  /*0880*/  USHF.R.S32.HI UR6, URZ, 0x1f, UR4 ;  /* 0x0000001fff067899 */ /* 0x000fe20008011404 */
[----:B-1----:R-:W-:-:S03]  /*0890*/  VIADD R8, R7, 0xffffffe ;  /* 0x0ffffffe07087836 */ /* 0x002fc60000000000 */
[----:B------:R-:W-:Y:S01]  /*08a0*/  ULEA.HI UR6, UR6, UR4, URZ, 0x5 ;  /* 0x0000000406067291 */ /* 0x000fe2000f8f28ff */
[----:B------:R1:W0:Y:S03]  /*08b0*/  F2I.FTZ.U32.TRUNC.NTZ R9, R8 ;  /* 0x0000000800097305 */ /* 0x000226000021f000 */
[----:B------:R-:W-:Y:S01]  /*08c0*/  USHF.R.S32.HI UR6, URZ, 0x5, UR6 ;  /* 0x00000005ff067899 */ /* 0x000fe20008011406 */
[----:B---3--:R-:W-:Y:S02]  /*08d0*/  VIADD R6, R4, 0xffffffe ;  /* 0x0ffffffe04067836 */ /* 0x008fe40000000000 */
[----:B------:R-:W-:Y:S02]  /*08e0*/  VIADD R4, R19, 0xf8 ;  /* 0x000000f813047836 */ /* 0x000fe40000000000 */
[----:B------:R3:W2:Y:S01]  /*08f0*/  F2I.FTZ.U32.TRUNC.NTZ R7, R6 ;  /* 0x0000000600077305 */ /* 0x0006a2000021f000 */
[----:B-1----:R-:W-:-:S02]  /*0900*/  IMAD.MOV.U32 R8, RZ, RZ, RZ ;  /* 0x000000ffff087224 */ /* 0x002fc400078e00ff */
[----:B------:R-:W-:Y:S01]  /*0910*/  ISETP.GE.AND P5, PT, R4, RZ, PT ;  /* 0x000000ff0400720c */ /* 0x000fe20003fa6270 */
[--C-:B0-----:R-:W-:Y:S02]  /*0920*/  IMAD.MOV R11, RZ, RZ, -R9.reuse ;  /* 0x000000ffff0b7224 */ /* 0x101fe400078e0a09 */
[----:B---3--:R-:W-:Y:S02]  /*0930*/  IMAD.MOV.U32 R6, RZ, RZ, RZ ;  /* 0x000000ffff067224 */ /* 0x008fe400078e00ff */
[----:B------:R-:W-:Y:S02]  /*0940*/  IMAD R11, R11, R18, RZ ;  /* 0x000000120b0b7224 */ /* 0x000fe400078e02ff */
[----:B-----5:R-:W-:Y:S02]  /*0950*/  IMAD.SHL.U32 R106, R109, 0x20, RZ ;  /* 0x000000206d6a7824 */ /* 0x020fe400078e00ff */
[----:B------:R-:W-:-:S04]  /*0960*/  IMAD.HI.U32 R9, R9, R11, R8 ;  /* 0x0000000b09097227 */ /* 0x000fc800078e0008 */
[----:B--2---:R-:W-:Y:S02]  /*0970*/  IMAD.MOV R8, RZ, RZ, -R7 ;  /* 0x000000ffff087224 */ /* 0x004fe400078e0a07 */
[----:B------:R-:W-:-:S04]  /*0980*/  IMAD.HI.U32 R9, R9, R10, RZ ;  /* 0x0000000a09097227 */ /* 0x000fc800078e00ff */
[----:B------:R-:W-:Y:S02]  /*0990*/  IMAD.MOV R9, RZ, RZ, -R9 ;  /* 0x000000ffff097224 */ /* 0x000fe400078e0a09 */
[----:B------:R-:W-:Y:S01]  /*09a0*/  IMAD R11, R8, R5, RZ ;  /* 0x00000005080b7224 */ /* 0x000fe200078e02ff */
[----:B------:R-:W-:Y:S01]  /*09b0*/  IABS R8, R4 ;  /* 0x0000000400087213 */ /* 0x000fe20000000000 */
[----:B------:R-:W-:Y:S02]  /*09c0*/  IMAD R9, R18, R9, R10 ;  /* 0x0000000912097224 */ /* 0x000fe400078e020a */
[----:B------:R-:W-:-:S03]  /*09d0*/  IMAD.HI.U32 R6, R7, R11, R6 ;  /* 0x0000000b07067227 */ /* 0x000fc600078e0006 */
[----:B------:R-:W-:Y:S01]  /*09e0*/  ISETP.GT.U32.AND P0, PT, R18, R9, PT ;  /* 0x000000091200720c */ /* 0x000fe20003f04070 */
[----:B------:R-:W-:Y:S02]  /*09f0*/  VIADD R11, R19, 0xf0 ;  /* 0x000000f0130b7836 */ /* 0x000fe40000000000 */
[----:B------:R-:W-:-:S03]  /*0a00*/  IMAD.HI.U32 R4, R6, R8, RZ ;  /* 0x0000000806047227 */ /* 0x000fc600078e00ff */
[----:B------:R-:W-:Y:S01]  /*0a10*/  IABS R10, R11 ;  /* 0x0000000b000a7213 */ /* 0x000fe20000000000 */
[----:B------:R-:W-:Y:S01]  /*0a20*/  IMAD.MOV R7, RZ, RZ, -R4 ;  /* 0x000000ffff077224 */ /* 0x000fe200078e0a04 */
[----:B------:R-:W-:Y:S01]  /*0a30*/  ISETP.GE.AND P1, PT, R11, RZ, PT ;  /* 0x000000ff0b00720c */ /* 0x000fe20003f26270 */
[----:B------:R-:W-:Y:S02]  /*0a40*/  IMAD R108, R3, R109, RZ ;  /* 0x0000006d036c7224 */ /* 0x000fe400078e02ff */
[----:B------:R-:W-:-:S04]  /*0a50*/  IMAD.HI.U32 R4, R6, R10, RZ ;  /* 0x0000000a06047227 */ /* 0x000fc800078e00ff */
[----:B------:R-:W-:Y:S02]  /*0a60*/  @!P0 IMAD.IADD R9, R9, 0x1, -R18 ;  /* 0x0000000109098824 */ /* 0x000fe400078e0a12 */
[C---:B------:R-:W-:Y:S02]  /*0a70*/  IMAD R8, R5.reuse, R7, R8 ;  /* 0x0000000705087224 */ /* 0x040fe400078e0208 */
[----:B------:R-:W-:Y:S01]  /*0a80*/  IMAD.HI.U32 R7, R6, R12, RZ ;  /* 0x0000000c06077227 */ /* 0x000fe200078e00ff */
[----:B------:R-:W-:Y:S02]  /*0a90*/  ISETP.GT.U32.AND P0, PT, R18, R9, PT ;  /* 0x000000091200720c */ /* 0x000fe40003f04070 */
[----:B------:R-:W-:Y:S01]  /*0aa0*/  ISETP.GT.U32.AND P3, PT, R5, R8, PT ;  /* 0x000000080500720c */ /* 0x000fe20003f64070 */
[----:B------:R-:W-:Y:S02]  /*0ab0*/  IMAD.MOV R11, RZ, RZ, -R4 ;  /* 0x000000ffff0b7224 */ /* 0x000fe400078e0a04 */
[----:B------:R-:W-:-:S04]  /*0ac0*/  IMAD.HI.U32 R4, R6, R14, RZ ;  /* 0x0000000e06047227 */ /* 0x000fc800078e00ff */
[----:B------:R-:W-:Y:S02]  /*0ad0*/  IMAD R10, R5, R11, R10 ;  /* 0x0000000b050a7224 */ /* 0x000fe400078e020a */
[----:B------:R-:W-:Y:S02]  /*0ae0*/  IMAD.MOV R7, RZ, RZ, -R7 ;  /* 0x000000ffff077224 */ /* 0x000fe400078e0a07 */
[----:B------:R-:W-:Y:S01]  /*0af0*/  @!P0 IMAD.IADD R9, R9, 0x1, -R18 ;  /* 0x0000000109098824 */ /* 0x000fe200078e0a12 */
[C---:B------:R-:W-:Y:S01]  /*0b00*/  ISETP.GT.U32.AND P0, PT, R5.reuse, R10, PT ;  /* 0x0000000a0500720c */ /* 0x040fe20003f04070 */
[----:B------:R-:W-:Y:S02]  /*0b10*/  IMAD.MOV R11, RZ, RZ, -R4 ;  /* 0x000000ffff0b7224 */ /* 0x000fe400078e0a04 */
[----:B------:R-:W-:Y:S02]  /*0b20*/  IMAD.MOV.U32 R4, RZ, RZ, R9 ;  /* 0x000000ffff047224 */ /* 0x000fe400078e0009 */
[C---:B------:R-:W-:Y:S01]  /*0b30*/  IMAD R12, R5.reuse, R7, R12 ;  /* 0x00000007050c7224 */ /* 0x040fe200078e020c */
[----:B------:R-:W-:Y:S01]  /*0b40*/  IABS R7, R21 ;  /* 0x0000001500077213 */ /* 0x000fe20000000000 */
[----:B------:R-:W-:Y:S01]  /*0b50*/  @!P4 IMAD.MOV R4, RZ, RZ, -R4 ;  /* 0x000000ffff04c224 */ /* 0x000fe200078e0a04 */
[----:B------:R-:W-:Y:S01]  /*0b60*/  @!P2 LOP3.LUT R4, RZ, R16, RZ, 0x33, !PT ;  /* 0x00000010ff04a212 */ /* 0x000fe200078e33ff */
[C---:B------:R-:W-:Y:S01]  /*0b70*/  IMAD R14, R5.reuse, R11, R14 ;  /* 0x0000000b050e7224 */ /* 0x040fe200078e020e */
[----:B------:R-:W-:Y:S01]  /*0b80*/  ISETP.GT.U32.AND P2, PT, R5, R12, PT ;  /* 0x0000000c0500720c */ /* 0x000fe20003f44070 */
[----:B------:R-:W-:-:S02]  /*0b90*/  VIADD R11, R19, 0xd0 ;  /* 0x000000d0130b7836 */ /* 0x000fc40000000000 */
[----:B------:R-:W-:Y:S01]  /*0ba0*/  @!P0 IMAD.IADD R10, R10, 0x1, -R5 ;  /* 0x000000010a0a8824 */ /* 0x000fe200078e0a05 */
[C---:B------:R-:W-:Y:S01]  /*0bb0*/  ISETP.GT.U32.AND P6, PT, R5.reuse, R14, PT ;  /* 0x0000000e0500720c */ /* 0x040fe20003fc4070 */
[----:B------:R-:W-:Y:S01]  /*0bc0*/  IMAD.MOV.U32 R16, RZ, RZ, R7 ;  /* 0x000000ffff107224 */ /* 0x000fe200078e0007 */
[----:B------:R-:W-:Y:S01]  /*0bd0*/  IABS R18, R11 ;  /* 0x0000000b00127213 */ /* 0x000fe20000000000 */
[--C-:B------:R-:W-:Y:S01]  /*0be0*/  @!P3 IMAD.IADD R8, R8, 0x1, -R5.reuse ;  /* 0x000000010808b824 */ /* 0x100fe200078e0a05 */
[----:B------:R-:W-:Y:S01]  /*0bf0*/  ISETP.GT.U32.AND P0, PT, R5, R10, PT ;  /* 0x0000000a0500720c */ /* 0x000fe20003f04070 */
[----:B------:R-:W-:Y:S01]  /*0c00*/  IMAD.HI.U32 R7, R6, R16, RZ ;  /* 0x0000001006077227 */ /* 0x000fe200078e00ff */
[----:B------:R-:W-:Y:S02]  /*0c10*/  ISETP.GE.AND P3, PT, R13, RZ, PT ;  /* 0x000000ff0d00720c */ /* 0x000fe40003f66270 */
[----:B------:R-:W-:Y:S01]  /*0c20*/  ISETP.GT.U32.AND P4, PT, R5, R8, PT ;  /* 0x000000080500720c */ /* 0x000fe20003f84070 */
[----:B------:R-:W-:-:S02]  /*0c30*/  @!P2 IMAD.IADD R12, R12, 0x1, -R5 ;  /* 0x000000010c0ca824 */ /* 0x000fc400078e0a05 */
[----:B------:R-:W-:Y:S02]  /*0c40*/  IMAD.MOV R9, RZ, RZ, -R7 ;  /* 0x000000ffff097224 */ /* 0x000fe400078e0a07 */
[----:B------:R-:W-:Y:S01]  /*0c50*/  @!P6 IMAD.IADD R14, R14, 0x1, -R5 ;  /* 0x000000010e0ee824 */ /* 0x000fe200078e0a05 */
[----:B------:R-:W-:Y:S01]  /*0c60*/  ISETP.GT.U32.AND P6, PT, R5, R12, PT ;  /* 0x0000000c0500720c */ /* 0x000fe20003fc4070 */
[----:B------:R-:W-:-:S03]  /*0c70*/  IMAD.HI.U32 R7, R6, R18, RZ ;  /* 0x0000001206077227 */ /* 0x000fc600078e00ff */
[C---:B------:R-:W-:Y:S01]  /*0c80*/  ISETP.GT.U32.AND P2, PT, R5.reuse, R14, PT ;  /* 0x0000000e0500720c */ /* 0x040fe20003f44070 */
[C---:B------:R-:W-:Y:S02]  /*0c90*/  IMAD R16, R5.reuse, R9, R16 ;  /* 0x0000000905107224 */ /* 0x040fe400078e0210 */
[----:B------:R-:W-:Y:S02]  /*0ca0*/  IMAD.MOV R9, RZ, RZ, -R7 ;  /* 0x000000ffff097224 */ /* 0x000fe400078e0a07 */
[--C-:B------:R-:W-:Y:S01]  /*0cb0*/  @!P0 IMAD.IADD R10, R10, 0x1, -R5.reuse ;  /* 0x000000010a0a8824 */ /* 0x100fe200078e0a05 */
[C---:B------:R-:W-:Y:S01]  /*0cc0*/  ISETP.GT.U32.AND P0, PT, R5.reuse, R16, PT ;  /* 0x000000100500720c */ /* 0x040fe20003f04070 */
[----:B------:R-:W-:Y:S02]  /*0cd0*/  IMAD R18, R5, R9, R18 ;  /* 0x0000000905127224 */ /* 0x000fe400078e0212 */
[----:B------:R-:W-:Y:S02]  /*0ce0*/  @!P6 IMAD.IADD R12, R12, 0x1, -R5 ;  /* 0x000000010c0ce824 */ /* 0x000fe400078e0a05 */
[----:B------:R-:W-:Y:S01]  /*0cf0*/  VIADD R9, R19, 0xc0 ;  /* 0x000000c013097836 */ /* 0x000fe20000000000 */
[----:B------:R-:W-:Y:S01]  /*0d00*/  ISETP.GT.U32.AND P6, PT, R5, R18, PT ;  /* 0x000000120500720c */ /* 0x000fe20003fc4070 */
[----:B------:R-:W-:-:S04]  /*0d10*/  IMAD.HI.U32 R7, R6, R20, RZ ;  /* 0x0000001406077227 */ /* 0x000fc800078e00ff */
[--C-:B------:R-:W-:Y:S01]  /*0d20*/  @!P2 IMAD.IADD R14, R14, 0x1, -R5.reuse ;  /* 0x000000010e0ea824 */ /* 0x100fe200078e0a05 */
[----:B------:R-:W-:Y:S01]  /*0d30*/  ISETP.GE.AND P2, PT, R22, RZ, PT ;  /* 0x000000ff1600720c */ /* 0x000fe20003f46270 */
[--C-:B------:R-:W-:Y:S01]  /*0d40*/  @!P4 IMAD.IADD R8, R8, 0x1, -R5.reuse ;  /* 0x000000010808c824 */ /* 0x100fe200078e0a05 */
[----:B------:R-:W-:Y:S01]  /*0d50*/  ISETP.GE.AND P4, PT, R15, RZ, PT ;  /* 0x000000ff0f00720c */ /* 0x000fe20003f86270 */
[----:B------:R-:W-:Y:S01]  /*0d60*/  @!P0 IMAD.IADD R16, R16, 0x1, -R5 ;  /* 0x0000000110108824 */ /* 0x000fe200078e0a05 */
[----:B------:R-:W-:Y:S01]  /*0d70*/  IABS R22, R9 ;  /* 0x0000000900167213 */ /* 0x000fe20000000000 */
[----:B------:R-:W-:Y:S01]  /*0d80*/  IMAD.MOV R7, RZ, RZ, -R7 ;  /* 0x000000ffff077224 */ /* 0x000fe200078e0a07 */
[----:B------:R-:W-:Y:S01]  /*0d90*/  ISETP.GE.AND P0, PT, R9, RZ, PT ;  /* 0x000000ff0900720c */ /* 0x000fe20003f06270 */
[----:B------:R-:W-:Y:S01]  /*0da0*/  @!P6 IMAD.IADD R18, R18, 0x1, -R5 ;  /* 0x000000011212e824 */ /* 0x000fe200078e0a05 */
[C---:B------:R-:W-:Y:S01]  /*0db0*/  ISETP.GT.U32.AND P6, PT, R5.reuse, R16, PT ;  /* 0x000000100500720c */ /* 0x040fe20003fc4070 */
[----:B------:R-:W-:-:S02]  /*0dc0*/  IMAD R20, R5, R7, R20 ;  /* 0x0000000705147224 */ /* 0x000fc400078e0214 */
[----:B------:R-:W-:-:S04]  /*0dd0*/  IMAD.HI.U32 R7, R6, R22, RZ ;  /* 0x0000001606077227 */ /* 0x000fc800078e00ff */
[----:B------:R-:W-:Y:S02]  /*0de0*/  IMAD.MOV R7, RZ, RZ, -R7 ;  /* 0x000000ffff077224 */ /* 0x000fe400078e0a07 */
[----:B------:R-:W-:Y:S01]  /*0df0*/  @!P4 IMAD.MOV R14, RZ, RZ, -R14 ;  /* 0x000000ffff0ec224 */ /* 0x000fe200078e0a0e */
[C---:B------:R-:W-:Y:S01]  /*0e00*/  ISETP.GT.U32.AND P4, PT, R5.reuse, R20, PT ;  /* 0x000000140500720c */ /* 0x040fe20003f84070 */
[----:B------:R-:W-:Y:S02]  /*0e10*/  IMAD R22, R5, R7, R22 ;  /* 0x0000000705167224 */ /* 0x000fe400078e0216 */
[----:B------:R-:W-:Y:S01]  /*0e20*/  @!P5 IMAD.MOV R8, RZ, RZ, -R8 ;  /* 0x000000ffff08d224 */ /* 0x000fe200078e0a08 */
[----:B------:R-:W-:Y:S01]  /*0e30*/  ISETP.GE.AND P5, PT, R21, RZ, PT ;  /* 0x000000ff1500720c */ /* 0x000fe20003fa6270 */
[----:B------:R-:W-:Y:S01]  /*0e40*/  @!P6 IMAD.IADD R16, R16, 0x1, -R5 ;  /* 0x000000011010e824 */ /* 0x000fe200078e0a05 */
[----:B------:R-:W-:Y:S01]  /*0e50*/  ISETP.GT.U32.AND P6, PT, R5, R22, PT ;  /* 0x000000160500720c */ /* 0x000fe20003fc4070 */
[----:B------:R-:W-:Y:S01]  /*0e60*/  @!P1 IMAD.MOV R10, RZ, RZ, -R10 ;  /* 0x000000ffff0a9224 */ /* 0x000fe200078e0a0a */
[----:B------:R-:W-:Y:S01]  /*0e70*/  ISETP.GE.AND P1, PT, R11, RZ, PT ;  /* 0x000000ff0b00720c */ /* 0x000fe20003f26270 */
[----:B------:R-:W-:Y:S01]  /*0e80*/  @!P3 IMAD.MOV R12, RZ, RZ, -R12 ;  /* 0x000000ffff0cb224 */ /* 0x000fe200078e0a0c */
[----:B------:R-:W-:Y:S01]  /*0e90*/  ISETP.GT.U32.AND P3, PT, R5, R18, PT ;  /* 0x000000120500720c */ /* 0x000fe20003f64070 */
[----:B------:R-:W-:-:S02]  /*0ea0*/  VIADD R11, R19, 0xb8 ;  /* 0x000000b8130b7836 */ /* 0x000fc40000000000 */
[C---:B------:R-:W-:Y:S02]  /*0eb0*/  VIADD R13, R19.reuse, 0xb0 ;  /* 0x000000b0130d7836 */ /* 0x040fe40000000000 */
[----:B------:R-:W-:Y:S01]  /*0ec0*/  VIADD R15, R19, 0xa8 ;  /* 0x000000a8130f7836 */ /* 0x000fe20000000000 */
[----:B------:R-:W-:Y:S01]  /*0ed0*/  IABS R24, R11 ;  /* 0x0000000b00187213 */ /* 0x000fe20000000000 */
[--C-:B------:R-:W-:Y:S01]  /*0ee0*/  @!P4 IMAD.IADD R20, R20, 0x1, -R5.reuse ;  /* 0x000000011414c824 */ /* 0x100fe200078e0a05 */
[----:B------:R-:W-:Y:S01]  /*0ef0*/  IABS R26, R13 ;  /* 0x0000000d001a7213 */ /* 0x000fe20000000000 */
[----:B------:R-:W-:Y:S01]  /*0f00*/  @!P6 IMAD.IADD R22, R22, 0x1, -R5 ;  /* 0x000000011616e824 */ /* 0x000fe200078e0a05 */
[----:B------:R-:W-:Y:S01]  /*0f10*/  IABS R28, R15 ;  /* 0x0000000f001c7213 */ /* 0x000fe20000000000 */
[----:B------:R-:W-:Y:S01]  /*0f20*/  @!P5 IMAD.MOV R16, RZ, RZ, -R16 ;  /* 0x000000ffff10d224 */ /* 0x000fe200078e0a10 */
[C---:B------:R-:W-:Y:S01]  /*0f30*/  ISETP.GT.U32.AND P5, PT, R5.reuse, R20, PT ;  /* 0x000000140500720c */ /* 0x040fe20003fa4070 */
[----:B------:R-:W-:Y:S01]  /*0f40*/  IMAD.HI.U32 R7, R6, R24, RZ ;  /* 0x0000001806077227 */ /* 0x000fe200078e00ff */
[----:B------:R-:W-:-:S02]  /*0f50*/  ISETP.GT.U32.AND P6, PT, R5, R22, PT ;  /* 0x000000160500720c */ /* 0x000fc40003fc4070 */
[----:B------:R-:W-:Y:S01]  /*0f60*/  ISETP.GE.AND P4, PT, R13, RZ, PT ;  /* 0x000000ff0d00720c */ /* 0x000fe20003f86270 */
[----:B------:R-:W-:-:S04]  /*0f70*/  IMAD.HI.U32 R9, R6, R26, RZ ;  /* 0x0000001a06097227 */ /* 0x000fc800078e00ff */
[----:B------:R-:W-:Y:S01]  /*0f80*/  @!P3 IMAD.IADD R18, R18, 0x1, -R5 ;  /* 0x000000011212b824 */ /* 0x000fe200078e0a05 */
[----:B------:R-:W-:Y:S01]  /*0f90*/  ISETP.GE.AND P3, PT, R11, RZ, PT ;  /* 0x000000ff0b00720c */ /* 0x000fe20003f66270 */
[----:B------:R-:W-:Y:S02]  /*0fa0*/  IMAD.MOV R11, RZ, RZ, -R7 ;  /* 0x000000ffff0b7224 */ /* 0x000fe400078e0a07 */
[----:B------:R-:W-:-:S04]  /*0fb0*/  IMAD.HI.U32 R7, R6, R28, RZ ;  /* 0x0000001c06077227 */ /* 0x000fc800078e00ff */
[----:B------:R-:W-:Y:S02]  /*0fc0*/  IMAD.MOV R9, RZ, RZ, -R9 ;  /* 0x000000ffff097224 */ /* 0x000fe400078e0a09 */
[----:B------:R-:W-:Y:S02]  /*0fd0*/  IMAD.MOV R7, RZ, RZ, -R7 ;  /* 0x000000ffff077224 */ /* 0x000fe400078e0a07 */
[C---:B------:R-:W-:Y:S02]  /*0fe0*/  IMAD R26, R5.reuse, R9, R26 ;  /* 0x00000009051a7224 */ /* 0x040fe400078e021a */
[C---:B------:R-:W-:Y:S02]  /*0ff0*/  IMAD R28, R5.reuse, R7, R28 ;  /* 0x00000007051c7224 */ /* 0x040fe400078e021c */
[--C-:B------:R-:W-:Y:S01]  /*1000*/  @!P5 IMAD.IADD R20, R20, 0x1, -R5.reuse ;  /* 0x000000011414d824 */ /* 0x100fe200078e0a05 */
[C---:B------:R-:W-:Y:S01]  /*1010*/  ISETP.GT.U32.AND P5, PT, R5.reuse, R26, PT ;  /* 0x0000001a0500720c */ /* 0x040fe20003fa4070 */
[----:B------:R-:W-:Y:S01]  /*1020*/  @!P6 IMAD.IADD R22, R22, 0x1, -R5 ;  /* 0x000000011616e824 */ /* 0x000fe200078e0a05 */
[C---:B------:R-:W-:Y:S01]  /*1030*/  ISETP.GT.U32.AND P6, PT, R5.reuse, R28, PT ;  /* 0x0000001c0500720c */ /* 0x040fe20003fc4070 */
[----:B------:R-:W-:-:S02]  /*1040*/  IMAD R24, R5, R11, R24 ;  /* 0x0000000b05187224 */ /* 0x000fc400078e0218 */
[----:B------:R-:W-:Y:S02]  /*1050*/  VIADD R13, R19, 0x98 ;  /* 0x00000098130d7836 */ /* 0x000fe40000000000 */
[----:B------:R-:W-:Y:S01]  /*1060*/  @!P1 IMAD.MOV R18, RZ, RZ, -R18 ;  /* 0x000000ffff129224 */ /* 0x000fe200078e0a12 */
[----:B------:R-:W-:Y:S01]  /*1070*/  ISETP.GT.U32.AND P1, PT, R5, R24, PT ;  /* 0x000000180500720c */ /* 0x000fe20003f24070 */
[C---:B------:R-:W-:Y:S01]  /*1080*/  VIADD R11, R19.reuse, 0xa0 ;  /* 0x000000a0130b7836 */ /* 0x040fe20000000000 */
[----:B------:R-:W-:Y:S01]  /*1090*/  IABS R38, R13 ;  /* 0x0000000d00267213 */ /* 0x000fe20000000000 */
[----:B------:R-:W-:Y:S02]  /*10a0*/  VIADD R21, R19, 0x90 ;  /* 0x0000009013157836 */ /* 0x000fe40000000000 */
[--C-:B------:R-:W-:Y:S01]  /*10b0*/  @!P5 IMAD.IADD R26, R26, 0x1, -R5.reuse ;  /* 0x000000011a1ad824 */ /* 0x100fe200078e0a05 */
[----:B------:R-:W-:Y:S01]  /*10c0*/  IABS R30, R11 ;  /* 0x0000000b001e7213 */ /* 0x000fe20000000000 */
[----:B------:R-:W-:Y:S01]  /*10d0*/  @!P6 IMAD.IADD R28, R28, 0x1, -R5 ;  /* 0x000000011c1ce824 */ /* 0x000fe200078e0a05 */
[----:B------:R-:W-:Y:S01]  /*10e0*/  IABS R42, R21 ;  /* 0x00000015002a7213 */ /* 0x000fe20000000000 */
[----:B------:R-:W-:Y:S01]  /*10f0*/  IMAD.HI.U32 R9, R6, R38, RZ ;  /* 0x0000002606097227 */ /* 0x000fe200078e00ff */
[----:B------:R-:W-:-:S03]  /*1100*/  ISETP.GT.U32.AND P6, PT, R5, R26, PT ;  /* 0x0000001a0500720c */ /* 0x000fc60003fc4070 */
[----:B------:R-:W-:Y:S02]  /*1110*/  IMAD.MOV R9, RZ, RZ, -R9 ;  /* 0x000000ffff097224 */ /* 0x000fe400078e0a09 */
[----:B------:R-:W-:Y:S01]  /*1120*/  @!P1 IMAD.IADD R24, R24, 0x1, -R5 ;  /* 0x0000000118189824 */ /* 0x000fe200078e0a05 */
[----:B------:R-:W-:Y:S01]  /*1130*/  ISETP.GE.AND P1, PT, R15, RZ, PT ;  /* 0x000000ff0f00720c */ /* 0x000fe20003f26270 */
[C---:B------:R-:W-:Y:S02]  /*1140*/  IMAD R38, R5.reuse, R9, R38 ;  /* 0x0000000905267224 */ /* 0x040fe400078e0226 */
[----:B------:R-:W-:Y:S01]  /*1150*/  IMAD.HI.U32 R7, R6, R30, RZ ;  /* 0x0000001e06077227 */ /* 0x000fe200078e00ff */
[----:B------:R-:W-:-:S03]  /*1160*/  ISETP.GT.U32.AND P5, PT, R5, R24, PT ;  /* 0x000000180500720c */ /* 0x000fc60003fa4070 */
[----:B------:R-:W-:Y:S01]  /*1170*/  @!P6 IMAD.IADD R26, R26, 0x1, -R5 ;  /* 0x000000011a1ae824 */ /* 0x000fe200078e0a05 */
[----:B------:R-:W-:Y:S01]  /*1180*/  ISETP.GT.U32.AND P6, PT, R5, R38, PT ;  /* 0x000000260500720c */ /* 0x000fe20003fc4070 */
[----:B------:R-:W-:Y:S02]  /*1190*/  IMAD.MOV R7, RZ, RZ, -R7 ;  /* 0x000000ffff077224 */ /* 0x000fe400078e0a07 */
[----:B------:R-:W-:Y:S01]  /*11a0*/  @!P0 IMAD.MOV R22, RZ, RZ, -R22 ;  /* 0x000000ffff168224 */ /* 0x000fe200078e0a16 */
[----:B------:R-:W-:Y:S01]  /*11b0*/  ISETP.GE.AND P0, PT, R11, RZ, PT ;  /* 0x000000ff0b00720c */ /* 0x000fe20003f06270 */
[----:B------:R-:W-:Y:S02]  /*11c0*/  IMAD R30, R5, R7, R30 ;  /* 0x00000007051e7224 */ /* 0x000fe400078e021e */
[----:B------:R-:W-:Y:S02]  /*11d0*/  VIADD R11, R19, 0x80 ;  /* 0x00000080130b7836 */ /* 0x000fe40000000000 */
[----:B------:R-:W-:-:S03]  /*11e0*/  IMAD.HI.U32 R7, R6, R42, RZ ;  /* 0x0000002a06077227 */ /* 0x000fc600078e00ff */
[----:B------:R-:W-:Y:S01]  /*11f0*/  IABS R46, R11 ;  /* 0x0000000b002e7213 */ /* 0x000fe20000000000 */
[--C-:B------:R-:W-:Y:S01]  /*1200*/  @!P5 IMAD.IADD R24, R24, 0x1, -R5.reuse ;  /* 0x000000011818d824 */ /* 0x100fe200078e0a05 */
[----:B------:R-:W-:Y:S01]  /*1210*/  ISETP.GT.U32.AND P5, PT, R5, R30, PT ;  /* 0x0000001e0500720c */ /* 0x000fe20003fa4070 */
[----:B------:R-:W-:Y:S02]  /*1220*/  @!P6 IMAD.IADD R38, R38, 0x1, -R5 ;  /* 0x000000012626e824 */ /* 0x000fe400078e0a05 */
[----:B------:R-:W-:-:S04]  /*1230*/  IMAD.HI.U32 R9, R6, R44, RZ ;  /* 0x0000002c06097227 */ /* 0x000fc800078e00ff */
[----:B------:R-:W-:Y:S02]  /*1240*/  IMAD.MOV R7, RZ, RZ, -R7 ;  /* 0x000000ffff077224 */ /* 0x000fe400078e0a07 */
[----:B------:R-:W-:Y:S01]  /*1250*/  @!P3 IMAD.MOV R24, RZ, RZ, -R24 ;  /* 0x000000ffff18b224 */ /* 0x000fe200078e0a18 */
[C---:B------:R-:W-:Y:S01]  /*1260*/  ISETP.GT.U32.AND P3, PT, R5.reuse, R38, PT ;  /* 0x000000260500720c */ /* 0x040fe20003f64070 */
[----:B------:R-:W-:Y:S02]  /*1270*/  IMAD.MOV R9, RZ, RZ, -R9 ;  /* 0x000000ffff097224 */ /* 0x000fe400078e0a09 */
[----:B------:R-:W-:Y:S02]  /*1280*/  IMAD R42, R5, R7, R42 ;  /* 0x00000007052a7224 */ /* 0x000fe400078e022a */
[----:B------:R-:W-:-:S04]  /*1290*/  IMAD.HI.U32 R7, R6, R46, RZ ;  /* 0x0000002e06077227 */ /* 0x000fc800078e00ff */
[----:B------:R-:W-:Y:S02]  /*12a0*/  IMAD R44, R5, R9, R44 ;  /* 0x00000009052c7224 */ /* 0x000fe400078e022c */
[----:B------:R-:W-:Y:S02]  /*12b0*/  VIADD R9, R19, 0x78 ;  /* 0x0000007813097836 */ /* 0x000fe40000000000 */
[----:B------:R-:W-:Y:S02]  /*12c0*/  IMAD.MOV R7, RZ, RZ, -R7 ;  /* 0x000000ffff077224 */ /* 0x000fe400078e0a07 */
[----:B------:R-:W-:Y:S01]  /*12d0*/  @!P4 IMAD.MOV R26, RZ, RZ, -R26 ;  /* 0x000000ffff1ac224 */ /* 0x000fe200078e0a1a */
[----:B------:R-:W-:Y:S01]  /*12e0*/  IABS R48, R9 ;  /* 0x0000000900307213 */ /* 0x000fe20000000000 */
[C---:B------:R-:W-:Y:S01]  /*12f0*/  IMAD R46, R5.reuse, R7, R46 ;  /* 0x00000007052e7224 */ /* 0x040fe200078e022e */
[----:B------:R-:W-:Y:S01]  /*1300*/  ISETP.GT.U32.AND P4, PT, R5, R44, PT ;  /* 0x0000002c0500720c */ /* 0x000fe20003f84070 */
[----:B------:R-:W-:-:S02]  /*1310*/  @!P3 IMAD.IADD R38, R38, 0x1, -R5 ;  /* 0x000000012626b824 */ /* 0x000fc400078e0a05 */
[----:B------:R-:W-:Y:S01]  /*1320*/  IMAD.HI.U32 R7, R6, R48, RZ ;  /* 0x0000003006077227 */ /* 0x000fe200078e00ff */
[----:B------:R-:W-:-:S03]  /*1330*/  ISETP.GT.U32.AND P3, PT, R5, R46, PT ;  /* 0x0000002e0500720c */ /* 0x000fc60003f64070 */
[----:B------:R-:W-:Y:S02]  /*1340*/  IMAD.MOV R7, RZ, RZ, -R7 ;  /* 0x000000ffff077224 */ /* 0x000fe400078e0a07 */
[----:B------:R-:W-:Y:S01]  /*1350*/  @!P2 IMAD.MOV R20, RZ, RZ, -R20 ;  /* 0x000000ffff14a224 */ /* 0x000fe200078e0a14 */
[C---:B------:R-:W-:Y:S01]  /*1360*/  ISETP.GT.U32.AND P2, PT, R5.reuse, R28, PT ;  /* 0x0000001c0500720c */ /* 0x040fe20003f44070 */
[C---:B------:R-:W-:Y:S02]  /*1370*/  IMAD R48, R5.reuse, R7, R48 ;  /* 0x0000000705307224 */ /* 0x040fe400078e0230 */
[--C-:B------:R-:W-:Y:S01]  /*1380*/  @!P5 IMAD.IADD R30, R30, 0x1, -R5.reuse ;  /* 0x000000011e1ed824 */ /* 0x100fe200078e0a05 */
[C---:B------:R-:W-:Y:S01]  /*1390*/  ISETP.GT.U32.AND P5, PT, R5.reuse, R42, PT ;  /* 0x0000002a0500720c */ /* 0x040fe20003fa4070 */
[--C-:B------:R-:W-:Y:S02]  /*13a0*/  @!P4 IMAD.IADD R44, R44, 0x1, -R5.reuse ;  /* 0x000000012c2cc824 */ /* 0x100fe400078e0a05 */
[--C-:B------:R-:W-:Y:S01]  /*13b0*/  @!P3 IMAD.IADD R46, R46, 0x1, -R5.reuse ;  /* 0x000000012e2eb824 */ /* 0x100fe200078e0a05 */
[----:B------:R-:W-:Y:S01]  /*13c0*/  ISETP.GT.U32.AND P3, PT, R5, R48, PT ;  /* 0x000000300500720c */ /* 0x000fe20003f64070 */
[----:B------:R-:W-:Y:S01]  /*13d0*/  VIADD R7, R19, 0x70 ;  /* 0x0000007013077836 */ /* 0x000fe20000000000 */
[C---:B------:R-:W-:Y:S01]  /*13e0*/  ISETP.GT.U32.AND P4, PT, R5.reuse, R44, PT ;  /* 0x0000002c0500720c */ /* 0x040fe20003f84070 */
[----:B------:R-:W-:Y:S01]  /*13f0*/  IMAD.MOV.U32 R40, RZ, RZ, R38 ;  /* 0x000000ffff287224 */ /* 0x000fe200078e0026 */
[----:B------:R-:W-:Y:S01]  /*1400*/  ISETP.GT.U32.AND P6, PT, R5, R30, PT ;  /* 0x0000001e0500720c */ /* 0x000fe20003fc4070 */
[--C-:B------:R-:W-:Y:S01]  /*1410*/  @!P2 IMAD.IADD R28, R28, 0x1, -R5.reuse ;  /* 0x000000011c1ca824 */ /* 0x100fe200078e0a05 */
[----:B------:R-:W-:Y:S01]  /*1420*/  IABS R38, R7 ;  /* 0x0000000700267213 */ /* 0x000fe20000000000 */
[----:B------:R-:W-:Y:S01]  /*1430*/  VIADD R15, R19, 0x50 ;  /* 0x00000050130f7836 */ /* 0x000fe20000000000 */
[----:B------:R-:W-:Y:S01]  /*1440*/  ISETP.GE.AND P2, PT, R13, RZ, PT ;  /* 0x000000ff0d00720c */ /* 0x000fe20003f46270 */
[--C-:B------:R-:W-:Y:S01]  /*1450*/  @!P5 IMAD.IADD R42, R42, 0x1, -R5.reuse ;  /* 0x000000012a2ad824 */ /* 0x100fe200078e0a05 */
[----:B------:R-:W-:Y:S01]  /*1460*/  ISETP.GE.AND P5, PT, R21, RZ, PT ;  /* 0x000000ff1500720c */ /* 0x000fe20003fa6270 */
[----:B------:R-:W-:Y:S01]  /*1470*/  @!P1 IMAD.MOV R28, RZ, RZ, -R28 ;  /* 0x000000ffff1c9224 */ /* 0x000fe200078e0a1c */
[----:B------:R-:W-:Y:S01]  /*1480*/  IABS R58, R15 ;  /* 0x0000000f003a7213 */ /* 0x000fe20000000000 */
[--C-:B------:R-:W-:Y:S01]  /*1490*/  @!P3 IMAD.IADD R48, R48, 0x1, -R5.reuse ;  /* 0x000000013030b824 */ /* 0x100fe200078e0a05 */
[----:B------:R-:W-:Y:S01]  /*14a0*/  ISETP.GT.U32.AND P1, PT, R5, R42, PT ;  /* 0x0000002a0500720c */ /* 0x000fe20003f24070 */
[----:B------:R-:W-:Y:S01]  /*14b0*/  @!P4 IMAD.IADD R44, R44, 0x1, -R5 ;  /* 0x000000012c2cc824 */ /* 0x000fe200078e0a05 */
[----:B------:R-:W-:Y:S01]  /*14c0*/  ISETP.GE.AND P4, PT, R7, RZ, PT ;  /* 0x000000ff0700720c */ /* 0x000fe20003f86270 */
[----:B------:R-:W-:Y:S01]  /*14d0*/  IMAD.HI.U32 R7, R6, R38, RZ ;  /* 0x0000002606077227 */ /* 0x000fe200078e00ff */
[----:B------:R-:W-:-:S03]  /*14e0*/  ISETP.GT.U32.AND P3, PT, R5, R48, PT ;  /* 0x000000300500720c */ /* 0x000fc60003f64070 */
[----:B------:R-:W-:Y:S02]  /*14f0*/  IMAD.MOV R7, RZ, RZ, -R7 ;  /* 0x000000ffff077224 */ /* 0x000fe400078e0a07 */
[--C-:B------:R-:W-:Y:S01]  /*1500*/  @!P6 IMAD.IADD R30, R30, 0x1, -R5.reuse ;  /* 0x000000011e1ee824 */ /* 0x100fe200078e0a05 */
[----:B------:R-:W-:Y:S01]  /*1510*/  ISETP.GE.AND P6, PT, R23, RZ, PT ;  /* 0x000000ff1700720c */ /* 0x000fe20003fc6270 */
[----:B------:R-:W-:Y:S02]  /*1520*/  IMAD R38, R5, R7, R38 ;  /* 0x0000000705267224 */ /* 0x000fe400078e0226 */
[--C-:B------:R-:W-:Y:S01]  /*1530*/  @!P1 IMAD.IADD R42, R42, 0x1, -R5.reuse ;  /* 0x000000012a2a9824 */ /* 0x100fe200078e0a05 */
[----:B------:R-:W-:Y:S01]  /*1540*/  ISETP.GE.AND P1, PT, R9, RZ, PT ;  /* 0x000000ff0900720c */ /* 0x000fe20003f26270 */
[----:B------:R-:W-:Y:S02]  /*1550*/  VIADD R9, R19, 0x68 ;  /* 0x0000006813097836 */ /* 0x000fe40000000000 */
[----:B------:R-:W-:Y:S01]  /*1560*/  @!P3 IMAD.IADD R48, R48, 0x1, -R5 ;  /* 0x000000013030b824 */ /* 0x000fe200078e0a05 */
[----:B------:R-:W-:Y:S01]  /*1570*/  ISETP.GT.U32.AND P3, PT, R5, R38, PT ;  /* 0x000000260500720c */ /* 0x000fe20003f64070 */
[----:B------:R-:W-:Y:S01]  /*1580*/  @!P0 IMAD.MOV R30, RZ, RZ, -R30 ;  /* 0x000000ffff1e8224 */ /* 0x000fe200078e0a1e */
[----:B------:R-:W-:Y:S01]  /*1590*/  IABS R52, R9 ;  /* 0x0000000900347213 */ /* 0x000fe20000000000 */
[----:B------:R-:W-:Y:S01]  /*15a0*/  VIADD R13, R19, 0x58 ;  /* 0x00000058130d7836 */ /* 0x000fe20000000000 */
[----:B------:R-:W-:Y:S01]  /*15b0*/  ISETP.GE.AND P0, PT, R11, RZ, PT ;  /* 0x000000ff0b00720c */ /* 0x000fe20003f06270 */
[----:B------:R-:W-:-:S02]  /*15c0*/  VIADD R11, R19, 0x60 ;  /* 0x00000060130b7836 */ /* 0x000fc40000000000 */
[----:B------:R-:W-:Y:S01]  /*15d0*/  IMAD.HI.U32 R7, R6, R52, RZ ;  /* 0x0000003406077227 */ /* 0x000fe200078e00ff */
[----:B------:R-:W-:Y:S02]  /*15e0*/  IABS R56, R13 ;  /* 0x0000000d00387213 */ /* 0x000fe40000000000 */
[----:B------:R-:W-:Y:S01]  /*15f0*/  IABS R54, R11 ;  /* 0x0000000b00367213 */ /* 0x000fe20000000000 */
[----:B------:R-:W-:Y:S02]  /*1600*/  IMAD.MOV R7, RZ, RZ, -R7 ;  /* 0x000000ffff077224 */ /* 0x000fe400078e0a07 */
[----:B------:R-:W-:Y:S02]  /*1610*/  @!P3 IMAD.IADD R38, R38, 0x1, -R5 ;  /* 0x000000012626b824 */ /* 0x000fe400078e0a05 */
[----:B------:R-:W-:Y:S01]  /*1620*/  @!P2 IMAD.MOV R40, RZ, RZ, -R40 ;  /* 0x000000ffff28a224 */ /* 0x000fe200078e0a28 */
[----:B------:R-:W-:Y:S01]  /*1630*/  ISETP.GT.U32.AND P2, PT, R5, R46, PT ;  /* 0x0000002e0500720c */ /* 0x000fe20003f44070 */
[----:B------:R-:W-:Y:S01]  /*1640*/  @!P5 IMAD.MOV R42, RZ, RZ, -R42 ;  /* 0x000000ffff2ad224 */ /* 0x000fe200078e0a2a */
[----:B------:R-:W-:Y:S01]  /*1650*/  ISETP.GE.AND P5, PT, R9, RZ, PT ;  /* 0x000000ff0900720c */ /* 0x000fe20003fa6270 */
[----:B------:R-:W-:Y:S01]  /*1660*/  IMAD.HI.U32 R9, R6, R54, RZ ;  /* 0x0000003606097227 */ /* 0x000fe200078e00ff */
[----:B------:R-:W-:-:S03]  /*1670*/  ISETP.GT.U32.AND P3, PT, R5, R38, PT ;  /* 0x000000260500720c */ /* 0x000fc60003f64070 */
[----:B------:R-:W-:Y:S02]  /*1680*/  IMAD R52, R5, R7, R52 ;  /* 0x0000000705347224 */ /* 0x000fe400078e0234 */
[----:B------:R-:W-:Y:S01]  /*1690*/  @!P6 IMAD.MOV R44, RZ, RZ, -R44 ;  /* 0x000000ffff2ce224 */ /* 0x000fe200078e0a2c */
[----:B------:R-:W-:Y:S01]  /*16a0*/  ISETP.GE.AND P6, PT, R11, RZ, PT ;  /* 0x000000ff0b00720c */ /* 0x000fe20003fc6270 */
[----:B------:R-:W-:Y:S02]  /*16b0*/  IMAD.MOV R9, RZ, RZ, -R9 ;  /* 0x000000ffff097224 */ /* 0x000fe400078e0a09 */
[----:B------:R-:W-:Y:S01]  /*16c0*/  @!P1 IMAD.MOV R48, RZ, RZ, -R48 ;  /* 0x000000ffff309224 */ /* 0x000fe200078e0a30 */
[----:B------:R-:W-:Y:S01]  /*16d0*/  ISETP.GT.U32.AND P1, PT, R5, R52, PT ;  /* 0x000000340500720c */ /* 0x000fe20003f24070 */
[----:B------:R-:W-:-:S04]  /*16e0*/  IMAD.HI.U32 R11, R6, R56, RZ ;  /* 0x00000038060b7227 */ /* 0x000fc800078e00ff */
[----:B------:R-:W-:Y:S02]  /*16f0*/  IMAD R54, R5, R9, R54 ;  /* 0x0000000905367224 */ /* 0x000fe400078e0236 */
[----:B------:R-:W-:Y:S02]  /*1700*/  IMAD.MOV R11, RZ, RZ, -R11 ;  /* 0x000000ffff0b7224 */ /* 0x000fe400078e0a0b */
[--C-:B------:R-:W-:Y:S01]  /*1710*/  @!P2 IMAD.IADD R46, R46, 0x1, -R5.reuse ;  /* 0x000000012e2ea824 */ /* 0x100fe200078e0a05 */
[----:B------:R-:W-:Y:S01]  /*1720*/  ISETP.GE.AND P2, PT, R13, RZ, PT ;  /* 0x000000ff0d00720c */ /* 0x000fe20003f46270 */
[----:B------:R-:W-:Y:S01]  /*1730*/  @!P3 IMAD.IADD R38, R38, 0x1, -R5 ;  /* 0x000000012626b824 */ /* 0x000fe200078e0a05 */
[C---:B------:R-:W-:Y:S01]  /*1740*/  ISETP.GT.U32.AND P3, PT, R5.reuse, R54, PT ;  /* 0x000000360500720c */ /* 0x040fe20003f64070 */
[----:B------:R-:W-:Y:S02]  /*1750*/  IMAD R56, R5, R11, R56 ;  /* 0x0000000b05387224 */ /* 0x000fe400078e0238 */
[----:B------:R-:W-:Y:S01]  /*1760*/  @!P0 IMAD.MOV R46, RZ, RZ, -R46 ;  /* 0x000000ffff2e8224 */ /* 0x000fe200078e0a2e */
[----:B------:R-:W-:Y:S01]  /*1770*/  ISETP.GE.AND P0, PT, R15, RZ, PT ;  /* 0x000000ff0f00720c */ /* 0x000fe20003f06270 */
[----:B------:R-:W-:-:S04]  /*1780*/  IMAD.HI.U32 R13, R6, R58, RZ ;  /* 0x0000003a060d7227 */ /* 0x000fc800078e00ff */
[----:B------:R-:W-:Y:S02]  /*1790*/  VIADD R15, R19, 0x48 ;  /* 0x00000048130f7836 */ /* 0x000fe40000000000 */
[----:B------:R-:W-:Y:S01]  /*17a0*/  @!P1 IMAD.IADD R52, R52, 0x1, -R5 ;  /* 0x0000000134349824 */ /* 0x000fe200078e0a05 */
[C---:B------:R-:W-:Y:S01]  /*17b0*/  ISETP.GT.U32.AND P1, PT, R5.reuse, R56, PT ;  /* 0x000000380500720c */ /* 0x040fe20003f24070 */
[----:B------:R-:W-:Y:S01]  /*17c0*/  IMAD.MOV R13, RZ, RZ, -R13 ;  /* 0x000000ffff0d7224 */ /* 0x000fe200078e0a0d */
[----:B------:R-:W-:Y:S01]  /*17d0*/  IABS R60, R15 ;  /* 0x0000000f003c7213 */ /* 0x000fe20000000000 */
[----:B------:R-:W-:Y:S01]  /*17e0*/  @!P3 IMAD.IADD R54, R54, 0x1, -R5 ;  /* 0x000000013636b824 */ /* 0x000fe200078e0a05 */
[C---:B------:R-:W-:Y:S01]  /*17f0*/  ISETP.GT.U32.AND P3, PT, R5.reuse, R52, PT ;  /* 0x000000340500720c */ /* 0x040fe20003f64070 */
[----:B------:R-:W-:Y:S02]  /*1800*/  IMAD R58, R5, R13, R58 ;  /* 0x0000000d053a7224 */ /* 0x000fe400078e023a */
[----:B------:R-:W-:-:S02]  /*1810*/  IMAD.MOV.U32 R50, RZ, RZ, R38 ;  /* 0x000000ffff327224 */ /* 0x000fc400078e0026 */
[----:B------:R-:W-:Y:S02]  /*1820*/  VIADD R13, R19, 0x40 ;  /* 0x00000040130d7836 */ /* 0x000fe40000000000 */
[----:B------:R-:W-:-:S03]  /*1830*/  IMAD.HI.U32 R7, R6, R60, RZ ;  /* 0x0000003c06077227 */ /* 0x000fc600078e00ff */
[----:B------:R-:W-:Y:S01]  /*1840*/  IABS R62, R13 ;  /* 0x0000000d003e7213 */ /* 0x000fe20000000000 */
[----:B------:R-:W-:Y:S01]  /*1850*/  @!P4 IMAD.MOV R50, RZ, RZ, -R50 ;  /* 0x000000ffff32c224 */ /* 0x000fe200078e0a32 */
[----:B------:R-:W-:Y:S01]  /*1860*/  ISETP.GT.U32.AND P4, PT, R5, R54, PT ;  /* 0x000000360500720c */ /* 0x000fe20003f84070 */
[C---:B------:R-:W-:Y:S02]  /*1870*/  VIADD R21, R19.reuse, 0x38 ;  /* 0x0000003813157836 */ /* 0x040fe40000000000 */
[----:B------:R-:W-:Y:S02]  /*1880*/  IMAD.MOV R7, RZ, RZ, -R7 ;  /* 0x000000ffff077224 */ /* 0x000fe400078e0a07 */
[----:B------:R-:W-:Y:S01]  /*1890*/  @!P1 IMAD.IADD R56, R56, 0x1, -R5 ;  /* 0x0000000138389824 */ /* 0x000fe200078e0a05 */
[----:B------:R-:W-:Y:S01]  /*18a0*/  IABS R64, R21 ;  /* 0x0000001500407213 */ /* 0x000fe20000000000 */
[----:B------:R-:W-:Y:S02]  /*18b0*/  VIADD R23, R19, 0x30 ;  /* 0x0000003013177836 */ /* 0x000fe40000000000 */
[C---:B------:R-:W-:Y:S01]  /*18c0*/  IMAD R60, R5.reuse, R7, R60 ;  /* 0x00000007053c7224 */ /* 0x040fe200078e023c */
[----:B------:R-:W-:Y:S01]  /*18d0*/  ISETP.GT.U32.AND P1, PT, R5, R56, PT ;  /* 0x000000380500720c */ /* 0x000fe20003f24070 */
[----:B------:R-:W-:Y:S01]  /*18e0*/  IMAD.HI.U32 R7, R6, R62, RZ ;  /* 0x0000003e06077227 */ /* 0x000fe200078e00ff */
[----:B------:R-:W-:-:S03]  /*18f0*/  IABS R11, R23 ;  /* 0x00000017000b7213 */ /* 0x000fc60000000000 */
[----:B------:R-:W-:Y:S01]  /*1900*/  @!P3 IMAD.IADD R52, R52, 0x1, -R5 ;  /* 0x000000013434b824 */ /* 0x000fe200078e0a05 */
[----:B------:R-:W-:Y:S01]  /*1910*/  ISETP.GT.U32.AND P3, PT, R5, R58, PT ;  /* 0x0000003a0500720c */ /* 0x000fe20003f64070 */
[----:B------:R-:W-:Y:S02]  /*1920*/  IMAD.MOV R7, RZ, RZ, -R7 ;  /* 0x000000ffff077224 */ /* 0x000fe400078e0a07 */
[----:B------:R-:W-:-:S04]  /*1930*/  IMAD.HI.U32 R9, R6, R64, RZ ;  /* 0x0000004006097227 */ /* 0x000fc800078e00ff */
[----:B------:R-:W-:Y:S01]  /*1940*/  @!P4 IMAD.IADD R54, R54, 0x1, -R5 ;  /* 0x000000013636c824 */ /* 0x000fe200078e0a05 */
[C---:B------:R-:W-:Y:S01]  /*1950*/  ISETP.GT.U32.AND P4, PT, R5.reuse, R60, PT ;  /* 0x0000003c0500720c */ /* 0x040fe20003f84070 */
[----:B------:R-:W-:Y:S02]  /*1960*/  IMAD R62, R5, R7, R62 ;  /* 0x00000007053e7224 */ /* 0x000fe400078e023e */
[----:B------:R-:W-:Y:S02]  /*1970*/  IMAD.MOV R9, RZ, RZ, -R9 ;  /* 0x000000ffff097224 */ /* 0x000fe400078e0a09 */
[----:B------:R-:W-:-:S04]  /*1980*/  IMAD.HI.U32 R7, R6, R11, RZ ;  /* 0x0000000b06077227 */ /* 0x000fc800078e00ff */
[C---:B------:R-:W-:Y:S02]  /*1990*/  IMAD R64, R5.reuse, R9, R64 ;  /* 0x0000000905407224 */ /* 0x040fe400078e0240 */
[----:B------:R-:W-:Y:S02]  /*19a0*/  IMAD.MOV R38, RZ, RZ, -R7 ;  /* 0x000000ffff267224 */ /* 0x000fe400078e0a07 */
[----:B------:R-:W-:Y:S01]  /*19b0*/  @!P1 IMAD.IADD R56, R56, 0x1, -R5 ;  /* 0x0000000138389824 */ /* 0x000fe200078e0a05 */
[C---:B------:R-:W-:Y:S01]  /*19c0*/  ISETP.GT.U32.AND P1, PT, R5.reuse, R62, PT ;  /* 0x0000003e0500720c */ /* 0x040fe20003f24070 */
[C---:B------:R-:W-:Y:S02]  /*19d0*/  IMAD R38, R5.reuse, R38, R11 ;  /* 0x0000002605267224 */ /* 0x040fe400078e020b */
[--C-:B------:R-:W-:Y:S01]  /*19e0*/  @!P3 IMAD.IADD R58, R58, 0x1, -R5.reuse ;  /* 0x000000013a3ab824 */ /* 0x100fe200078e0a05 */
[C---:B------:R-:W-:Y:S01]  /*19f0*/  ISETP.GT.U32.AND P3, PT, R5.reuse, R64, PT ;  /* 0x000000400500720c */ /* 0x040fe20003f64070 */
[----:B------:R-:W-:Y:S01]  /*1a00*/  @!P4 IMAD.IADD R60, R60, 0x1, -R5 ;  /* 0x000000013c3cc824 */ /* 0x000fe200078e0a05 */
[----:B------:R-:W-:Y:S01]  /*1a10*/  ISETP.GT.U32.AND P4, PT, R5, R38, PT ;  /* 0x000000260500720c */ /* 0x000fe20003f84070 */
[----:B------:R-:W-:-:S04]  /*1a20*/  IMAD.HI.U32 R9, R6, R66, RZ ;  /* 0x0000004206097227 */ /* 0x000fc800078e00ff */
[----:B------:R-:W-:Y:S02]  /*1a30*/  IMAD.MOV R9, RZ, RZ, -R9 ;  /* 0x000000ffff097224 */ /* 0x000fe400078e0a09 */
[--C-:B------:R-:W-:Y:S01]  /*1a40*/  @!P1 IMAD.IADD R62, R62, 0x1, -R5.reuse ;  /* 0x000000013e3e9824 */ /* 0x100fe200078e0a05 */
[C---:B------:R-:W-:Y:S01]  /*1a50*/  ISETP.GT.U32.AND P1, PT, R5.reuse, R58, PT ;  /* 0x0000003a0500720c */ /* 0x040fe20003f24070 */
[----:B------:R-:W-:Y:S02]  /*1a60*/  @!P6 IMAD.MOV R54, RZ, RZ, -R54 ;  /* 0x000000ffff36e224 */ /* 0x000fe400078e0a36 */
[----:B------:R-:W-:Y:S01]  /*1a70*/  @!P3 IMAD.IADD R64, R64, 0x1, -R5 ;  /* 0x000000014040b824 */ /* 0x000fe200078e0a05 */
[C---:B------:R-:W-:Y:S01]  /*1a80*/  ISETP.GT.U32.AND P6, PT, R5.reuse, R62, PT ;  /* 0x0000003e0500720c */ /* 0x040fe20003fc4070 */
[C---:B------:R-:W-:Y:S01]  /*1a90*/  IMAD R66, R5.reuse, R9, R66 ;  /* 0x0000000905427224 */ /* 0x040fe200078e0242 */
[----:B------:R-:W-:Y:S01]  /*1aa0*/  ISETP.GT.U32.AND P3, PT, R5, R60, PT ;  /* 0x0000003c0500720c */ /* 0x000fe20003f64070 */
[----:B------:R-:W-:-:S04]  /*1ab0*/  IMAD.HI.U32 R7, R6, R68, RZ ;  /* 0x0000004406077227 */ /* 0x000fc800078e00ff */
[----:B------:R-:W-:-:S04]  /*1ac0*/  IMAD.HI.U32 R9, R6, R70, RZ ;  /* 0x0000004606097227 */ /* 0x000fc800078e00ff */
[----:B------:R-:W-:Y:S01]  /*1ad0*/  @!P4 IMAD.IADD R38, R38, 0x1, -R5 ;  /* 0x000000012626c824 */ /* 0x000fe200078e0a05 */
[----:B------:R-:W-:Y:S01]  /*1ae0*/  ISETP.GT.U32.AND P4, PT, R5, R64, PT ;  /* 0x000000400500720c */ /* 0x000fe20003f84070 */
[----:B------:R-:W-:Y:S02]  /*1af0*/  IMAD.MOV R11, RZ, RZ, -R7 ;  /* 0x000000ffff0b7224 */ /* 0x000fe400078e0a07 */
[----:B------:R-:W-:-:S04]  /*1b00*/  IMAD.HI.U32 R7, R6, R76, RZ ;  /* 0x0000004c06077227 */ /* 0x000fc800078e00ff */
[----:B------:R-:W-:Y:S02]  /*1b10*/  IMAD.MOV R9, RZ, RZ, -R9 ;  /* 0x000000ffff097224 */ /* 0x000fe400078e0a09 */
[----:B------:R-:W-:Y:S02]  /*1b20*/  IMAD.MOV R7, RZ, RZ, -R7 ;  /* 0x000000ffff077224 */ /* 0x000fe400078e0a07 */
[C---:B------:R-:W-:Y:S02]  /*1b30*/  IMAD R70, R5.reuse, R9, R70 ;  /* 0x0000000905467224 */ /* 0x040fe400078e0246 */
[C---:B------:R-:W-:Y:S02]  /*1b40*/  IMAD R76, R5.reuse, R7, R76 ;  /* 0x00000007054c7224 */ /* 0x040fe400078e024c */
[----:B------:R-:W-:Y:S01]  /*1b50*/  @!P6 IMAD.IADD R62, R62, 0x1, -R5 ;  /* 0x000000013e3ee824 */ /* 0x000fe200078e0a05 */
[C---:B------:R-:W-:Y:S01]  /*1b60*/  ISETP.GT.U32.AND P6, PT, R5.reuse, R70, PT ;  /* 0x000000460500720c */ /* 0x040fe20003fc4070 */
[----:B------:R-:W-:-:S02]  /*1b70*/  IMAD R68, R5, R11, R68 ;  /* 0x0000000b05447224 */ /* 0x000fc400078e0244 */
[--C-:B------:R-:W-:Y:S01]  /*1b80*/  @!P4 IMAD.IADD R64, R64, 0x1, -R5.reuse ;  /* 0x000000014040c824 */ /* 0x100fe200078e0a05 */
[----:B------:R-:W-:Y:S01]  /*1b90*/  ISETP.GT.U32.AND P4, PT, R5, R76, PT ;  /* 0x0000004c0500720c */ /* 0x000fe20003f84070 */
[----:B------:R-:W-:Y:S02]  /*1ba0*/  VIADD R11, R19, 0x10 ;  /* 0x00000010130b7836 */ /* 0x000fe40000000000 */
[----:B------:R-:W-:Y:S01]  /*1bb0*/  @!P2 IMAD.MOV R56, RZ, RZ, -R56 ;  /* 0x000000ffff38a224 */ /* 0x000fe200078e0a38 */
[----:B------:R-:W-:Y:S01]  /*1bc0*/  ISETP.GT.U32.AND P2, PT, R5, R38, PT ;  /* 0x000000260500720c */ /* 0x000fe20003f44070 */
[----:B------:R-:W-:Y:S01]  /*1bd0*/  VIADD R9, R19, 0x8 ;  /* 0x0000000813097836 */ /* 0x000fe20000000000 */
[----:B------:R-:W-:Y:S01]  /*1be0*/  IABS R72, R11 ;  /* 0x0000000b00487213 */ /* 0x000fe20000000000 */
[--C-:B------:R-:W-:Y:S01]  /*1bf0*/  @!P1 IMAD.IADD R58, R58, 0x1, -R5.reuse ;  /* 0x000000013a3a9824 */ /* 0x100fe200078e0a05 */
[----:B------:R-:W-:Y:S01]  /*1c00*/  ISETP.GT.U32.AND P1, PT, R5, R66, PT ;  /* 0x000000420500720c */ /* 0x000fe20003f24070 */
[----:B------:R-:W-:Y:S01]  /*1c10*/  @!P6 IMAD.IADD R70, R70, 0x1, -R5 ;  /* 0x000000014646e824 */ /* 0x000fe200078e0a05 */
[----:B------:R-:W-:Y:S01]  /*1c20*/  IABS R74, R9 ;  /* 0x00000009004a7213 */ /* 0x000fe20000000000 */
[----:B------:R-:W-:Y:S01]  /*1c30*/  IMAD.HI.U32 R7, R6, R72, RZ ;  /* 0x0000004806077227 */ /* 0x000fe200078e00ff */
[----:B------:R-:W-:-:S03]  /*1c40*/  ISETP.GE.AND P6, PT, R23, RZ, PT ;  /* 0x000000ff1700720c */ /* 0x000fc60003fc6270 */
[----:B------:R-:W-:Y:S01]  /*1c50*/  @!P4 IMAD.IADD R76, R76, 0x1, -R5 ;  /* 0x000000014c4cc824 */ /* 0x000fe200078e0a05 */
[----:B------:R-:W-:Y:S01]  /*1c60*/  ISETP.GT.U32.AND P4, PT, R5, R70, PT ;  /* 0x000000460500720c */ /* 0x000fe20003f84070 */
[----:B------:R-:W-:Y:S02]  /*1c70*/  IMAD.MOV R7, RZ, RZ, -R7 ;  /* 0x000000ffff077224 */ /* 0x000fe400078e0a07 */
[----:B------:R-:W-:-:S04]  /*1c80*/  IMAD.HI.U32 R6, R6, R74, RZ ;  /* 0x0000004a06067227 */ /* 0x000fc800078e00ff */
[----:B------:R-:W-:Y:S02]  /*1c90*/  IMAD R72, R5, R7, R72 ;  /* 0x0000000705487224 */ /* 0x000fe400078e0248 */
[--C-:B------:R-:W-:Y:S01]  /*1ca0*/  @!P2 IMAD.IADD R38, R38, 0x1, -R5.reuse ;  /* 0x000000012626a824 */ /* 0x100fe200078e0a05 */
[----:B------:R-:W-:Y:S01]  /*1cb0*/  ISETP.GE.AND P2, PT, R15, RZ, PT ;  /* 0x000000ff0f00720c */ /* 0x000fe20003f46270 */
[----:B------:R-:W-:Y:S02]  /*1cc0*/  IMAD.MOV R7, RZ, RZ, -R6 ;  /* 0x000000ffff077224 */ /* 0x000fe400078e0a06 */
[----:B------:R-:W-:Y:S02]  /*1cd0*/  IMAD.MOV.U32 R6, RZ, RZ, R38 ;  /* 0x000000ffff067224 */ /* 0x000fe400078e0026 */
[----:B------:R-:W-:Y:S01]  /*1ce0*/  IMAD R74, R5, R7, R74 ;  /* 0x00000007054a7224 */ /* 0x000fe200078e024a */
[----:B------:R-:W-:Y:S01]  /*1cf0*/  SHF.R.U32.HI R7, RZ, 0x2, R0 ;  /* 0x00000002ff077819 */ /* 0x000fe20000011600 */
[--C-:B------:R-:W-:Y:S01]  /*1d00*/  @!P1 IMAD.IADD R66, R66, 0x1, -R5.reuse ;  /* 0x0000000142429824 */ /* 0x100fe200078e0a05 */
[----:B------:R-:W-:Y:S01]  /*1d10*/  ISETP.GE.AND P1, PT, R13, RZ, PT ;  /* 0x000000ff0d00720c */ /* 0x000fe20003f26270 */
[--C-:B------:R-:W-:Y:S01]  /*1d20*/  @!P3 IMAD.IADD R60, R60, 0x1, -R5.reuse ;  /* 0x000000013c3cb824 */ /* 0x100fe200078e0a05 */
[C---:B------:R-:W-:Y:S01]  /*1d30*/  ISETP.GT.U32.AND P3, PT, R5.reuse, R68, PT ;  /* 0x000000440500720c */ /* 0x040fe20003f64070 */
[----:B------:R-:W-:Y:S01]  /*1d40*/  @!P6 IMAD.MOV R6, RZ, RZ, -R6 ;  /* 0x000000ffff06e224 */ /* 0x000fe200078e0a06 */
[C---:B------:R-:W-:Y:S01]  /*1d50*/  ISETP.GT.U32.AND P6, PT, R5.reuse, R72, PT ;  /* 0x000000480500720c */ /* 0x040fe20003fc4070 */
[--C-:B------:R-:W-:Y:S01]  /*1d60*/  @!P4 IMAD.IADD R70, R70, 0x1, -R5.reuse ;  /* 0x000000014646c824 */ /* 0x100fe200078e0a05 */
[C---:B------:R-:W-:Y:S01]  /*1d70*/  ISETP.GT.U32.AND P4, PT, R5.reuse, R74, PT ;  /* 0x0000004a0500720c */ /* 0x040fe20003f84070 */
[----:B------:R-:W-:Y:S01]  /*1d80*/  @!P0 IMAD.MOV R58, RZ, RZ, -R58 ;  /* 0x000000ffff3a8224 */ /* 0x000fe200078e0a3a */
[----:B------:R-:W-:Y:S01]  /*1d90*/  ISETP.GT.U32.AND P0, PT, R5, R66, PT ;  /* 0x000000420500720c */ /* 0x000fe20003f04070 */
[----:B------:R-:W-:Y:S01]  /*1da0*/  @!P2 IMAD.MOV R60, RZ, RZ, -R60 ;  /* 0x000000ffff3ca224 */ /* 0x000fe200078e0a3c */
[----:B------:R-:W-:Y:S01]  /*1db0*/  IADD3 R13, PT, PT, R37, UR5, R80 ;  /* 0x00000005250d7c10 */ /* 0x000fe2000fffe050 */
[----:B------:R-:W-:Y:S01]  /*1dc0*/  @!P5 IMAD.MOV R52, RZ, RZ, -R52 ;  /* 0x000000ffff34d224 */ /* 0x000fe200078e0a34 */
[----:B------:R-:W-:Y:S01]  /*1dd0*/  ISETP.GE.AND P5, PT, R19, RZ, PT ;  /* 0x000000ff1300720c */ /* 0x000fe20003fa6270 */
[----:B------:R-:W-:Y:S01]  /*1de0*/  @!P1 IMAD.MOV R62, RZ, RZ, -R62 ;  /* 0x000000ffff3e9224 */ /* 0x000fe200078e0a3e */
[----:B------:R-:W-:Y:S01]  /*1df0*/  ISETP.GT.U32.AND P1, PT, R5, R76, PT ;  /* 0x0000004c0500720c */ /* 0x000fe20003f24070 */
[--C-:B------:R-:W-:Y:S01]  /*1e00*/  @!P3 IMAD.IADD R68, R68, 0x1, -R5.reuse ;  /* 0x000000014444b824 */ /* 0x100fe200078e0a05 */
[----:B------:R-:W-:Y:S01]  /*1e10*/  ISETP.GE.AND P3, PT, R21, RZ, PT ;  /* 0x000000ff1500720c */ /* 0x000fe20003f66270 */
[--C-:B------:R-:W-:Y:S01]  /*1e20*/  @!P6 IMAD.IADD R72, R72, 0x1, -R5.reuse ;  /* 0x000000014848e824 */ /* 0x100fe200078e0a05 */
[----:B------:R-:W-:Y:S01]  /*1e30*/  SGXT.U32 R7, R7, 0x3 ;  /* 0x000000030707781a */ /* 0x000fe20000000000 */
[--C-:B------:R-:W-:Y:S01]  /*1e40*/  @!P4 IMAD.IADD R74, R74, 0x1, -R5.reuse ;  /* 0x000000014a4ac824 */ /* 0x100fe200078e0a05 */
[C---:B------:R-:W-:Y:S01]  /*1e50*/  ISETP.GT.U32.AND P2, PT, R5.reuse, R68, PT ;  /* 0x000000440500720c */ /* 0x040fe20003f44070 */
[--C-:B------:R-:W-:Y:S01]  /*1e60*/  @!P0 IMAD.IADD R66, R66, 0x1, -R5.reuse ;  /* 0x0000000142428824 */ /* 0x100fe200078e0a05 */
[C---:B------:R-:W-:Y:S01]  /*1e70*/  ISETP.GT.U32.AND P6, PT, R5.reuse, R72, PT ;  /* 0x000000480500720c */ /* 0x040fe20003fc4070 */
[----:B------:R-:W-:Y:S01]  /*1e80*/  IMAD.SHL.U32 R38, R0, 0x40, RZ ;  /* 0x0000004000267824 */ /* 0x000fe200078e00ff */
[----:B------:R-:W-:Y:S01]  /*1e90*/  ISETP.GT.U32.AND P4, PT, R5, R74, PT ;  /* 0x0000004a0500720c */ /* 0x000fe20003f84070 */
[----:B----4-:R-:W-:Y:S01]  /*1ea0*/  IMAD R4, R4, UR11, RZ ;  /* 0x0000000b04047c24 */ /* 0x010fe2000f8e02ff */
[----:B------:R-:W-:Y:S01]  /*1eb0*/  ISETP.GE.AND P0, PT, R27, RZ, PT ;  /* 0x000000ff1b00720c */ /* 0x000fe20003f06270 */
[--C-:B------:R-:W-:Y:S01]  /*1ec0*/  @!P1 IMAD.IADD R76, R76, 0x1, -R5.reuse ;  /* 0x000000014c4c9824 */ /* 0x100fe200078e0a05 */
[----:B------:R-:W-:Y:S01]  /*1ed0*/  ISETP.GE.AND P1, PT, R11, RZ, PT ;  /* 0x000000ff0b00720c */ /* 0x000fe20003f26270 */
[----:B------:R-:W-:Y:S01]  /*1ee0*/  @!P3 IMAD.MOV R64, RZ, RZ, -R64 ;  /* 0x000000ffff40b224 */ /* 0x000fe200078e0a40 */
[----:B------:R-:W-:Y:S01]  /*1ef0*/  SHF.R.S32.HI R11, RZ, 0x2, R0 ;  /* 0x00000002ff0b7819 */ /* 0x000fe20000011400 */
[----:B------:R-:W-:Y:S01]  /*1f00*/  @!P5 IMAD.MOV R76, RZ, RZ, -R76 ;  /* 0x000000ffff4cd224 */ /* 0x000fe200078e0a4c */
[----:B------:R-:W-:Y:S01]  /*1f10*/  ISETP.GE.AND P3, PT, R25, RZ, PT ;  /* 0x000000ff1900720c */ /* 0x000fe20003f66270 */
[--C-:B------:R-:W-:Y:S01]  /*1f20*/  @!P2 IMAD.IADD R68, R68, 0x1, -R5.reuse ;  /* 0x000000014444a824 */ /* 0x100fe200078e0a05 */
[----:B------:R-:W-:Y:S01]  /*1f30*/  SGXT R11, R11, 0x1 ;  /* 0x000000010b0b781a */ /* 0x000fe20000000200 */
[--C-:B------:R-:W-:Y:S01]  /*1f40*/  @!P6 IMAD.IADD R72, R72, 0x1, -R5.reuse ;  /* 0x000000014848e824 */ /* 0x100fe200078e0a05 */
[----:B------:R-:W-:Y:S01]  /*1f50*/  ISETP.GE.AND P2, PT, R29, RZ, PT ;  /* 0x000000ff1d00720c */ /* 0x000fe20003f46270 */
[----:B------:R-:W-:Y:S01]  /*1f60*/  @!P4 IMAD.IADD R74, R74, 0x1, -R5 ;  /* 0x000000014a4ac824 */ /* 0x000fe200078e0a05 */
[----:B------:R-:W-:Y:S01]  /*1f70*/  ISETP.NE.AND P4, PT, R17, RZ, PT ;  /* 0x000000ff1100720c */ /* 0x000fe20003f85270 */
[----:B------:R-:W-:Y:S01]  /*1f80*/  @!P0 IMAD.MOV R68, RZ, RZ, -R68 ;  /* 0x000000ffff448224 */ /* 0x000fe200078e0a44 */
[----:B------:R-:W-:Y:S01]  /*1f90*/  LOP3.LUT R5, RZ, R17, RZ, 0x33, !PT ;  /* 0x00000011ff057212 */ /* 0x000fe200078e33ff */
[----:B------:R-:W-:Y:S01]  /*1fa0*/  @!P1 IMAD.MOV R72, RZ, RZ, -R72 ;  /* 0x000000ffff489224 */ /* 0x000fe200078e0a48 */
[----:B------:R-:W-:Y:S01]  /*1fb0*/  LOP3.LUT R11, R11, 0x90, RZ, 0xc0, !PT ;  /* 0x000000900b0b7812 */ /* 0x000fe200078ec0ff */
[----:B------:R-:W-:Y:S01]  /*1fc0*/  IMAD R109, R34, R109, RZ ;  /* 0x0000006d226d7224 */ /* 0x000fe200078e02ff */
[----:B------:R-:W-:Y:S01]  /*1fd0*/  ISETP.GE.AND P6, PT, R9, RZ, PT ;  /* 0x000000ff0900720c */ /* 0x000fe20003fc6270 */
[----:B------:R-:W-:Y:S01]  /*1fe0*/  @!P3 IMAD.MOV R66, RZ, RZ, -R66 ;  /* 0x000000ffff42b224 */ /* 0x000fe200078e0a42 */
[----:B------:R-:W-:-:S02]  /*1ff0*/  SEL R16, R5, R16, !P4 ;  /* 0x0000001005107207 */ /* 0x000fc40006000000 */
[----:B------:R-:W-:Y:S01]  /*2000*/  LOP3.LUT R11, R11, 0x10, R78, 0x78, !PT ;  /* 0x000000100b0b7812 */ /* 0x000fe200078e784e */
[----:B------:R-:W-:Y:S01]  /*2010*/  IMAD R78, R32, 0x8, R13 ;  /* 0x00000008204e7824 */ /* 0x000fe200078e020d */
[C---:B------:R-:W-:Y:S01]  /*2020*/  SEL R44, R5.reuse, R44, !P4 ;  /* 0x0000002c052c7207 */ /* 0x040fe20006000000 */
[----:B------:R-:W-:Y:S01]  /*2030*/  IMAD R16, R16, UR10, RZ ;  /* 0x0000000a10107c24 */ /* 0x000fe2000f8e02ff */
[----:B------:R-:W-:Y:S01]  /*2040*/  SEL R30, R5, R30, !P4 ;  /* 0x0000001e051e7207 */ /* 0x000fe20006000000 */
[----:B------:R-:W-:Y:S01]  /*2050*/  IMAD.IADD R39, R11, 0x1, R78 ;  /* 0x000000010b277824 */ /* 0x000fe200078e024e */
[C---:B------:R-:W-:Y:S01]  /*2060*/  SEL R14, R5.reuse, R14, !P4 ;  /* 0x0000000e050e7207 */ /* 0x040fe20006000000 */
[----:B------:R-:W-:Y:S01]  /*2070*/  @!P2 IMAD.MOV R70, RZ, RZ, -R70 ;  /* 0x000000ffff46a224 */ /* 0x000fe200078e0a46 */
[C---:B------:R-:W-:Y:S01]  /*2080*/  SEL R56, R5.reuse, R56, !P4 ;  /* 0x0000003805387207 */ /* 0x040fe20006000000 */
[----:B------:R-:W-:Y:S01]  /*2090*/  IMAD R11, R44, UR10, RZ ;  /* 0x0000000a2c0b7c24 */ /* 0x000fe2000f8e02ff */
[----:B------:R-:W-:Y:S01]  /*20a0*/  SEL R52, R5, R52, !P4 ;  /* 0x0000003405347207 */ /* 0x000fe20006000000 */
[----:B------:R-:W-:Y:S01]  /*20b0*/  IMAD R30, R30, UR10, RZ ;  /* 0x0000000a1e1e7c24 */ /* 0x000fe2000f8e02ff */
[----:B------:R-:W-:Y:S01]  /*20c0*/  SHF.R.S32.HI R55, RZ, 0x1f, R16 ;  /* 0x0000001fff377819 */ /* 0x000fe20000011410 */
[----:B------:R-:W-:Y:S01]  /*20d0*/  @!P6 IMAD.MOV R74, RZ, RZ, -R74 ;  /* 0x000000ffff4ae224 */ /* 0x000fe200078e0a4a */
[----:B------:R-:W-:Y:S01]  /*20e0*/  IADD3 R44, P1, PT, R16, UR14, RZ ;  /* 0x0000000e102c7c10 */ /* 0x000fe2000ff3e0ff */
[----:B------:R-:W-:Y:S01]  /*20f0*/  IMAD R14, R14, UR10, RZ ;  /* 0x0000000a0e0e7c24 */ /* 0x000fe2000f8e02ff */
[----:B------:R-:W-:Y:S01]  /*2100*/  LOP3.LUT R7, R7, 0x40, R38, 0xf8, !PT ;  /* 0x0000004007077812 */ /* 0x000fe200078ef826 */
[----:B------:R-:W-:Y:S01]  /*2110*/  IMAD R23, R56, UR10, RZ ;  /* 0x0000000a38177c24 */ /* 0x000fe2000f8e02ff */
[----:B------:R-:W-:Y:S01]  /*2120*/  SHF.R.S32.HI R38, RZ, 0x1, R0 ;  /* 0x00000001ff267819 */ /* 0x000fe20000011400 */
[----:B------:R-:W-:Y:S01]  /*2130*/  IMAD R19, R52, UR10, RZ ;  /* 0x0000000a34137c24 */ /* 0x000fe2000f8e02ff */
[----:B------:R-:W-:-:S02]  /*2140*/  SEL R8, R5, R8, !P4 ;  /* 0x0000000805087207 */ /* 0x000fc40006000000 */
[C---:B------:R-:W-:Y:S02]  /*2150*/  SEL R10, R5.reuse, R10, !P4 ;  /* 0x0000000a050a7207 */ /* 0x040fe40006000000 */
[C---:B------:R-:W-:Y:S01]  /*2160*/  SEL R28, R5.reuse, R28, !P4 ;  /* 0x0000001c051c7207 */ /* 0x040fe20006000000 */
[----:B------:R-:W-:Y:S01]  /*2170*/  IMAD R8, R8, UR10, RZ ;  /* 0x0000000a08087c24 */ /* 0x000fe2000f8e02ff */
[C---:B------:R-:W-:Y:S01]  /*2180*/  SEL R12, R5.reuse, R12, !P4 ;  /* 0x0000000c050c7207 */ /* 0x040fe20006000000 */
[----:B------:R-:W-:Y:S01]  /*2190*/  IMAD R10, R10, UR10, RZ ;  /* 0x0000000a0a0a7c24 */ /* 0x000fe2000f8e02ff */
[----:B------:R-:W-:Y:S01]  /*21a0*/  SEL R70, R5, R70, !P4 ;  /* 0x0000004605467207 */ /* 0x000fe20006000000 */
[----:B------:R-:W-:Y:S01]  /*21b0*/  IMAD R28, R28, UR10, RZ ;  /* 0x0000000a1c1c7c24 */ /* 0x000fe2000f8e02ff */
[----:B------:R-:W-:Y:S01]  /*21c0*/  IADD3.X R55, PT, PT, R55, UR15, RZ, P1, !PT ;  /* 0x0000000f37377c10 */ /* 0x000fe20008ffe4ff */
[----:B------:R-:W-:Y:S01]  /*21d0*/  IMAD R12, R12, UR10, RZ ;  /* 0x0000000a0c0c7c24 */ /* 0x000fe2000f8e02ff */
[----:B------:R-:W-:Y:S01]  /*21e0*/  SEL R6, R5, R6, !P4 ;  /* 0x0000000605067207 */ /* 0x000fe20006000000 */
[----:B------:R-:W-:Y:S01]  /*21f0*/  IMAD R29, R70, UR10, RZ ;  /* 0x0000000a461d7c24 */ /* 0x000fe2000f8e02ff */
[----:B------:R-:W-:-:S02]  /*2200*/  SHF.R.S32.HI R69, RZ, 0x1f, R30 ;  /* 0x0000001fff457819 */ /* 0x000fc4000001141e */
[----:B------:R-:W-:Y:S01]  /*2210*/  IADD3 R56, P1, PT, R30, UR14, RZ ;  /* 0x0000000e1e387c10 */ /* 0x000fe2000ff3e0ff */
[----:B------:R-:W-:Y:S01]  /*2220*/  IMAD R6, R6, UR10, RZ ;  /* 0x0000000a06067c24 */ /* 0x000fe2000f8e02ff */
[----:B------:R-:W-:Y:S02]  /*2230*/  SGXT R38, R38, 0x1 ;  /* 0x000000012626781a */ /* 0x000fe40000000200 */
[C---:B------:R-:W-:Y:S02]  /*2240*/  SEL R18, R5.reuse, R18, !P4 ;  /* 0x0000001205127207 */ /* 0x040fe40006000000 */
[C---:B------:R-:W-:Y:S02]  /*2250*/  SEL R20, R5.reuse, R20, !P4 ;  /* 0x0000001405147207 */ /* 0x040fe40006000000 */
[C---:B------:R-:W-:Y:S01]  /*2260*/  SEL R40, R5.reuse, R40, !P4 ;  /* 0x0000002805287207 */ /* 0x040fe20006000000 */
[----:B------:R-:W-:Y:S01]  /*2270*/  IMAD R18, R18, UR10, RZ ;  /* 0x0000000a12127c24 */ /* 0x000fe2000f8e02ff */
[C---:B------:R-:W-:Y:S01]  /*2280*/  SEL R54, R5.reuse, R54, !P4 ;  /* 0x0000003605367207 */ /* 0x040fe20006000000 */
[----:B------:R-:W-:Y:S01]  /*2290*/  IMAD R20, R20, UR10, RZ ;  /* 0x0000000a14147c24 */ /* 0x000fe2000f8e02ff */
[----:B------:R-:W-:-:S02]  /*22a0*/  SEL R22, R5, R22, !P4 ;  /* 0x0000001605167207 */ /* 0x000fc40006000000 */
[C---:B------:R-:W-:Y:S01]  /*22b0*/  SEL R24, R5.reuse, R24, !P4 ;  /* 0x0000001805187207 */ /* 0x040fe20006000000 */
[----:B------:R-:W-:Y:S01]  /*22c0*/  IMAD R21, R54, UR10, RZ ;  /* 0x0000000a36157c24 */ /* 0x000fe2000f8e02ff */
        /* <DEDUP_REMOVED lines=25> */
[----:B------:R-:W-:Y:S01]  /*2460*/  SHF.R.S32.HI R53, RZ, 0x1f, R14 ;  /* 0x0000001fff357819 */ /* 0x000fe2000001140e */
[----:B------:R-:W-:Y:S01]  /*2470*/  IMAD R31, R72, UR10, RZ ;  /* 0x0000000a481f7c24 */ /* 0x000fe2000f8e02ff */
[----:B------:R-:W-:Y:S01]  /*2480*/  IADD3 R43, P2, PT, R14, UR14, RZ ;  /* 0x0000000e0e2b7c10 */ /* 0x000fe2000ff5e0ff */
[----:B------:R-:W-:Y:S01]  /*2490*/  IMAD R99, R74, UR10, RZ ;  /* 0x0000000a4a637c24 */ /* 0x000fe2000f8e02ff */
[----:B------:R-:W-:Y:S01]  /*24a0*/  SEL R5, R5, R76, !P4 ;  /* 0x0000004c05057207 */ /* 0x000fe20006000000 */
[----:B------:R-:W-:Y:S01]  /*24b0*/  IMAD R76, R58, UR10, RZ ;  /* 0x0000000a3a4c7c24 */ /* 0x000fe2000f8e02ff */
[----:B------:R-:W-:-:S02]  /*24c0*/  IADD3.X R69, PT, PT, R69, UR15, RZ, P1, !PT ;  /* 0x0000000f45457c10 */ /* 0x000fc40008ffe4ff */
[----:B------:R-:W-:Y:S01]  /*24d0*/  LOP3.LUT R38, R7, 0x88, R38, 0xf8, !PT ;  /* 0x0000008807267812 */ /* 0x000fe200078ef826 */
[----:B------:R-:W-:Y:S01]  /*24e0*/  IMAD R7, R40, UR10, RZ ;  /* 0x0000000a28077c24 */ /* 0x000fe2000f8e02ff */
[----:B------:R-:W-:Y:S01]  /*24f0*/  SHF.R.S32.HI R83, RZ, 0x1f, R19 ;  /* 0x0000001fff537819 */ /* 0x000fe20000011413 */
[----:B------:R-:W-:Y:S01]  /*2500*/  IMAD R5, R5, UR10, RZ ;  /* 0x0000000a05057c24 */ /* 0x000fe2000f8e02ff */
[----:B------:R-:W-:Y:S01]  /*2510*/  IADD3 R70, P1, PT, R19, UR14, RZ ;  /* 0x0000000e13467c10 */ /* 0x000fe2000ff3e0ff */
[----:B------:R-:W0:Y:S01]  /*2520*/  LDCU UR10, c[0x0][0x3ac] ;  /* 0x00007580ff0a77ac */ /* 0x000e220008000800 */
[----:B------:R-:W-:Y:S02]  /*2530*/  IADD3.X R53, PT, PT, R53, UR15, RZ, P2, !PT ;  /* 0x0000000f35357c10 */ /* 0x000fe400097fe4ff */
[----:B------:R-:W-:Y:S02]  /*2540*/  SHF.R.S32.HI R47, RZ, 0x1f, R8 ;  /* 0x0000001fff2f7819 */ /* 0x000fe40000011408 */
[----:B------:R-:W-:-:S02]  /*2550*/  IADD3 R40, P5, PT, R8, UR14, RZ ;  /* 0x0000000e08287c10 */ /* 0x000fc4000ffbe0ff */
[----:B------:R-:W-:Y:S02]  /*2560*/  SHF.R.S32.HI R49, RZ, 0x1f, R10 ;  /* 0x0000001fff317819 */ /* 0x000fe4000001140a */
[----:B------:R-:W-:Y:S02]  /*2570*/  IADD3 R41, P4, PT, R10, UR14, RZ ;  /* 0x0000000e0a297c10 */ /* 0x000fe4000ff9e0ff */
[----:B------:R-:W-:Y:S02]  /*2580*/  SHF.R.S32.HI R67, RZ, 0x1f, R28 ;  /* 0x0000001fff437819 */ /* 0x000fe4000001141c */
[----:B------:R-:W-:Y:S02]  /*2590*/  IADD3 R54, P2, PT, R28, UR14, RZ ;  /* 0x0000000e1c367c10 */ /* 0x000fe4000ff5e0ff */
[----:B------:R-:W-:Y:S02]  /*25a0*/  SHF.R.S32.HI R51, RZ, 0x1f, R12 ;  /* 0x0000001fff337819 */ /* 0x000fe4000001140c */
[----:B------:R-:W-:Y:S01]  /*25b0*/  IADD3 R42, P3, PT, R12, UR14, RZ ;  /* 0x0000000e0c2a7c10 */ /* 0x000fe2000ff7e0ff */
[----:B0-----:R-:W-:Y:S01]  /*25c0*/  IMAD R107, R33, UR10, RZ ;  /* 0x0000000a216b7c24 */ /* 0x001fe2000f8e02ff */
[----:B------:R-:W-:Y:S01]  /*25d0*/  IADD3.X R83, PT, PT, R83, UR15, RZ, P1, !PT ;  /* 0x0000000f53537c10 */ /* 0x000fe20008ffe4ff */
[----:B------:R-:W-:Y:S01]  /*25e0*/  USHF.L.U32 UR4, UR10, 0x5, URZ ;  /* 0x000000050a047899 */ /* 0x000fe200080006ff */
[----:B------:R-:W-:-:S02]  /*25f0*/  SHF.R.S32.HI R97, RZ, 0x1f, R6 ;  /* 0x0000001fff617819 */ /* 0x000fc40000011406 */
[----:B------:R-:W-:Y:S01]  /*2600*/  IADD3 R84, P1, PT, R6, UR14, RZ ;  /* 0x0000000e06547c10 */ /* 0x000fe2000ff3e0ff */
[----:B------:R-:W-:Y:S01]  /*2610*/  USHF.R.S32.HI UR10, URZ, 0x1f, UR4 ;  /* 0x0000001fff0a7899 */ /* 0x000fe20008011404 */
[----:B------:R-:W-:Y:S02]  /*2620*/  SHF.R.S32.HI R57, RZ, 0x1f, R18 ;  /* 0x0000001fff397819 */ /* 0x000fe40000011412 */
[----:B------:R-:W-:Y:S02]  /*2630*/  IADD3 R45, P0, PT, R18, UR14, RZ ;  /* 0x0000000e122d7c10 */ /* 0x000fe4000ff1e0ff */
[----:B------:R-:W-:Y:S02]  /*2640*/  CS2R R18, SRZ ;  /* 0x0000000000127805 */ /* 0x000fe4000001ff00 */
[----:B------:R-:W-:Y:S02]  /*2650*/  SHF.R.S32.HI R59, RZ, 0x1f, R20 ;  /* 0x0000001fff3b7819 */ /* 0x000fe40000011414 */
[----:B------:R-:W-:-:S02]  /*2660*/  IADD3 R46, P6, PT, R20, UR14, RZ ;  /* 0x0000000e142e7c10 */ /* 0x000fc4000ffde0ff */
[----:B------:R-:W-:Y:S02]  /*2670*/  IADD3.X R47, PT, PT, R47, UR15, RZ, P5, !PT ;  /* 0x0000000f2f2f7c10 */ /* 0x000fe4000affe4ff */
[----:B------:R-:W-:Y:S02]  /*2680*/  IADD3.X R49, PT, PT, R49, UR15, RZ, P4, !PT ;  /* 0x0000000f31317c10 */ /* 0x000fe4000a7fe4ff */
[----:B------:R-:W-:Y:S02]  /*2690*/  IADD3.X R67, PT, PT, R67, UR15, RZ, P2, !PT ;  /* 0x0000000f43437c10 */ /* 0x000fe400097fe4ff */
[----:B------:R-:W-:Y:S02]  /*26a0*/  SHF.R.S32.HI R61, RZ, 0x1f, R22 ;  /* 0x0000001fff3d7819 */ /* 0x000fe40000011416 */
[----:B------:R-:W-:Y:S02]  /*26b0*/  IADD3 R48, P5, PT, R22, UR14, RZ ;  /* 0x0000000e16307c10 */ /* 0x000fe4000ffbe0ff */
[----:B------:R-:W-:-:S02]  /*26c0*/  SHF.R.S32.HI R63, RZ, 0x1f, R24 ;  /* 0x0000001fff3f7819 */ /* 0x000fc40000011418 */
[----:B------:R-:W-:Y:S02]  /*26d0*/  IADD3 R50, P4, PT, R24, UR14, RZ ;  /* 0x0000000e18327c10 */ /* 0x000fe4000ff9e0ff */
[----:B------:R-:W-:Y:S02]  /*26e0*/  IADD3.X R51, PT, PT, R51, UR15, RZ, P3, !PT ;  /* 0x0000000f33337c10 */ /* 0x000fe40009ffe4ff */
[----:B------:R-:W-:Y:S02]  /*26f0*/  SHF.R.S32.HI R81, RZ, 0x1f, R17 ;  /* 0x0000001fff517819 */ /* 0x000fe40000011411 */
[----:B------:R-:W-:Y:S02]  /*2700*/  IADD3 R68, P2, PT, R17, UR14, RZ ;  /* 0x0000000e11447c10 */ /* 0x000fe4000ff5e0ff */
[----:B------:R-:W-:Y:S02]  /*2710*/  CS2R R16, SRZ ;  /* 0x0000000000107805 */ /* 0x000fe4000001ff00 */
[----:B------:R-:W-:-:S02]  /*2720*/  SHF.R.S32.HI R65, RZ, 0x1f, R26 ;  /* 0x0000001fff417819 */ /* 0x000fc4000001141a */
[----:B------:R-:W-:Y:S02]  /*2730*/  IADD3 R52, P3, PT, R26, UR14, RZ ;  /* 0x0000000e1a347c10 */ /* 0x000fe4000ff7e0ff */
[----:B------:R-:W-:Y:S02]  /*2740*/  IADD3.X R97, PT, PT, R97, UR15, RZ, P1, !PT ;  /* 0x0000000f61617c10 */ /* 0x000fe40008ffe4ff */
[----:B------:R-:W-:Y:S02]  /*2750*/  IADD3.X R57, PT, PT, R57, UR15, RZ, P0, !PT ;  /* 0x0000000f39397c10 */ /* 0x000fe400087fe4ff */
[----:B------:R-:W-:Y:S02]  /*2760*/  IADD3.X R59, PT, PT, R59, UR15, RZ, P6, !PT ;  /* 0x0000000f3b3b7c10 */ /* 0x000fe4000b7fe4ff */
[----:B------:R-:W-:Y:S02]  /*2770*/  IADD3 R98, P1, PT, R4, UR12, RZ ;  /* 0x0000000c04627c10 */ /* 0x000fe4000ff3e0ff */
[----:B------:R-:W-:-:S02]  /*2780*/  SHF.R.S32.HI R71, RZ, 0x1f, R7 ;  /* 0x0000001fff477819 */ /* 0x000fc40000011407 */
[----:B------:R-:W-:Y:S02]  /*2790*/  IADD3 R58, P0, PT, R7, UR14, RZ ;  /* 0x0000000e073a7c10 */ /* 0x000fe4000ff1e0ff */
[----:B------:R-:W-:Y:S02]  /*27a0*/  SHF.R.S32.HI R73, RZ, 0x1f, R9 ;  /* 0x0000001fff497819 */ /* 0x000fe40000011409 */
[----:B------:R-:W-:Y:S02]  /*27b0*/  IADD3 R60, P6, PT, R9, UR14, RZ ;  /* 0x0000000e093c7c10 */ /* 0x000fe4000ffde0ff */
[----:B------:R-:W-:Y:S02]  /*27c0*/  IADD3.X R61, PT, PT, R61, UR15, RZ, P5, !PT ;  /* 0x0000000f3d3d7c10 */ /* 0x000fe4000affe4ff */
[----:B------:R-:W-:Y:S02]  /*27d0*/  IADD3.X R63, PT, PT, R63, UR15, RZ, P4, !PT ;  /* 0x0000000f3f3f7c10 */ /* 0x000fe4000a7fe4ff */
[----:B------:R-:W-:-:S02]  /*27e0*/  SHF.R.S32.HI R95, RZ, 0x1f, R82 ;  /* 0x0000001fff5f7819 */ /* 0x000fc40000011452 */
[----:B------:R-:W-:Y:S02]  /*27f0*/  IADD3.X R81, PT, PT, R81, UR15, RZ, P2, !PT ;  /* 0x0000000f51517c10 */ /* 0x000fe400097fe4ff */
[----:B------:R-:W-:Y:S02]  /*2800*/  SHF.R.S32.HI R75, RZ, 0x1f, R11 ;  /* 0x0000001fff4b7819 */ /* 0x000fe4000001140b */
[----:B------:R-:W-:Y:S02]  /*2810*/  IADD3 R62, P5, PT, R11, UR14, RZ ;  /* 0x0000000e0b3e7c10 */ /* 0x000fe4000ffbe0ff */
[----:B------:R-:W-:Y:S02]  /*2820*/  SHF.R.S32.HI R77, RZ, 0x1f, R13 ;  /* 0x0000001fff4d7819 */ /* 0x000fe4000001140d */
[----:B------:R-:W-:Y:S02]  /*2830*/  IADD3 R64, P4, PT, R13, UR14, RZ ;  /* 0x0000000e0d407c10 */ /* 0x000fe4000ff9e0ff */
[----:B------:R-:W-:-:S02]  /*2840*/  CS2R R12, SRZ ;  /* 0x00000000000c7805 */ /* 0x000fc4000001ff00 */
[----:B------:R-:W-:Y:S02]  /*2850*/  IADD3.X R65, PT, PT, R65, UR15, RZ, P3, !PT ;  /* 0x0000000f41417c10 */ /* 0x000fe40009ffe4ff */
[----:B------:R-:W-:Y:S02]  /*2860*/  IADD3 R82, P2, PT, R82, UR14, RZ ;  /* 0x0000000e52527c10 */ /* 0x000fe4000ff5e0ff */
[----:B------:R-:W-:Y:S02]  /*2870*/  SHF.R.S32.HI R79, RZ, 0x1f, R15 ;  /* 0x0000001fff4f7819 */ /* 0x000fe4000001140f */
[----:B------:R-:W-:Y:S02]  /*2880*/  IADD3 R66, P3, PT, R15, UR14, RZ ;  /* 0x0000000e0f427c10 */ /* 0x000fe4000ff7e0ff */
[----:B------:R-:W-:Y:S02]  /*2890*/  CS2R R14, SRZ ;  /* 0x00000000000e7805 */ /* 0x000fe4000001ff00 */
[----:B------:R-:W-:-:S02]  /*28a0*/  LEA.HI.X.SX32 R105, R4, UR13, 0x1, P1 ;  /* 0x0000000d04697c11 */ /* 0x000fc400088f0eff */
[----:B------:R-:W-:Y:S02]  /*28b0*/  IADD3.X R71, PT, PT, R71, UR15, RZ, P0, !PT ;  /* 0x0000000f47477c10 */ /* 0x000fe400087fe4ff */
[----:B------:R-:W-:Y:S02]  /*28c0*/  IADD3.X R73, PT, PT, R73, UR15, RZ, P6, !PT ;  /* 0x0000000f49497c10 */ /* 0x000fe4000b7fe4ff */
[----:B------:R-:W-:Y:S02]  /*28d0*/  SHF.R.S32.HI R4, RZ, 0x7, R0 ;  /* 0x00000007ff047819 */ /* 0x000fe40000011400 */
[----:B------:R-:W-:Y:S02]  /*28e0*/  SHF.R.S32.HI R85, RZ, 0x1f, R21 ;  /* 0x0000001fff557819 */ /* 0x000fe40000011415 */
[----:B------:R-:W-:Y:S02]  /*28f0*/  IADD3 R72, P0, PT, R21, UR14, RZ ;  /* 0x0000000e15487c10 */ /* 0x000fe4000ff1e0ff */
[----:B------:R-:W-:-:S02]  /*2900*/  CS2R R20, SRZ ;  /* 0x0000000000147805 */ /* 0x000fc4000001ff00 */
[----:B------:R-:W-:Y:S02]  /*2910*/  SHF.R.S32.HI R87, RZ, 0x1f, R23 ;  /* 0x0000001fff577819 */ /* 0x000fe40000011417 */
[----:B------:R-:W-:Y:S02]  /*2920*/  IADD3 R74, P6, PT, R23, UR14, RZ ;  /* 0x0000000e174a7c10 */ /* 0x000fe4000ffde0ff */
[----:B------:R-:W-:Y:S02]  /*2930*/  CS2R R22, SRZ ;  /* 0x0000000000167805 */ /* 0x000fe4000001ff00 */
[----:B------:R-:W-:Y:S02]  /*2940*/  SHF.R.S32.HI R89, RZ, 0x1f, R76 ;  /* 0x0000001fff597819 */ /* 0x000fe4000001144c */
[----:B------:R-:W-:Y:S02]  /*2950*/  IADD3.X R75, PT, PT, R75, UR15, RZ, P5, !PT ;  /* 0x0000000f4b4b7c10 */ /* 0x000fe4000affe4ff */
[----:B------:R-:W-:-:S02]  /*2960*/  SHF.R.S32.HI R91, RZ, 0x1f, R78 ;  /* 0x0000001fff5b7819 */ /* 0x000fc4000001144e */
[----:B------:R-:W-:Y:S02]  /*2970*/  IADD3.X R77, PT, PT, R77, UR15, RZ, P4, !PT ;  /* 0x0000000f4d4d7c10 */ /* 0x000fe4000a7fe4ff */
[----:B------:R-:W-:Y:S02]  /*2980*/  IADD3.X R95, PT, PT, R95, UR15, RZ, P2, !PT ;  /* 0x0000000f5f5f7c10 */ /* 0x000fe400097fe4ff */
[----:B------:R-:W-:Y:S02]  /*2990*/  IADD3 R76, P5, PT, R76, UR14, RZ ;  /* 0x0000000e4c4c7c10 */ /* 0x000fe4000ffbe0ff */
[----:B------:R-:W-:Y:S02]  /*29a0*/  IADD3 R78, P4, PT, R78, UR14, RZ ;  /* 0x0000000e4e4e7c10 */ /* 0x000fe4000ff9e0ff */
[----:B------:R-:W-:Y:S02]  /*29b0*/  SHF.R.S32.HI R93, RZ, 0x1f, R80 ;  /* 0x0000001fff5d7819 */ /* 0x000fe40000011450 */
[----:B------:R-:W-:-:S02]  /*29c0*/  IADD3.X R79, PT, PT, R79, UR15, RZ, P3, !PT ;  /* 0x0000000f4f4f7c10 */ /* 0x000fc40009ffe4ff */
[----:B------:R-:W-:Y:S02]  /*29d0*/  IADD3 R96, P2, PT, R5, UR14, RZ ;  /* 0x0000000e05607c10 */ /* 0x000fe4000ff5e0ff */
[----:B------:R-:W-:Y:S02]  /*29e0*/  IADD3 R80, P3, PT, R80, UR14, RZ ;  /* 0x0000000e50507c10 */ /* 0x000fe4000ff7e0ff */
[----:B------:R-:W-:Y:S02]  /*29f0*/  SHF.R.S32.HI R5, RZ, 0x1f, R5 ;  /* 0x0000001fff057819 */ /* 0x000fe40000011405 */
[----:B------:R-:W-:Y:S02]  /*2a00*/  SGXT R4, R4, 0x1 ;  /* 0x000000010404781a */ /* 0x000fe40000000200 */
[----:B------:R-:W-:Y:S02]  /*2a10*/  IADD3.X R85, PT, PT, R85, UR15, RZ, P0, !PT ;  /* 0x0000000f55557c10 */ /* 0x000fe400087fe4ff */
[----:B------:R-:W-:-:S02]  /*2a20*/  IADD3.X R87, PT, PT, R87, UR15, RZ, P6, !PT ;  /* 0x0000000f57577c10 */ /* 0x000fc4000b7fe4ff */
[----:B------:R-:W-:Y:S02]  /*2a30*/  IADD3 R86, P0, PT, R25, UR14, RZ ;  /* 0x0000000e19567c10 */ /* 0x000fe4000ff1e0ff */
[----:B------:R-:W-:Y:S02]  /*2a40*/  IADD3 R88, P6, PT, R27, UR14, RZ ;  /* 0x0000000e1b587c10 */ /* 0x000fe4000ffde0ff */
[----:B------:R-:W-:Y:S02]  /*2a50*/  IADD3.X R89, PT, PT, R89, UR15, RZ, P5, !PT ;  /* 0x0000000f59597c10 */ /* 0x000fe4000affe4ff */
[----:B------:R-:W-:Y:S02]  /*2a60*/  IADD3.X R91, PT, PT, R91, UR15, RZ, P4, !PT ;  /* 0x0000000f5b5b7c10 */ /* 0x000fe4000a7fe4ff */
[----:B------:R-:W-:Y:S02]  /*2a70*/  IADD3 R90, P5, PT, R29, UR14, RZ ;  /* 0x0000000e1d5a7c10 */ /* 0x000fe4000ffbe0ff */
[----:B------:R-:W-:-:S02]  /*2a80*/  IADD3 R92, P4, PT, R31, UR14, RZ ;  /* 0x0000000e1f5c7c10 */ /* 0x000fc4000ff9e0ff */
[----:B------:R-:W-:Y:S02]  /*2a90*/  IADD3.X R93, PT, PT, R93, UR15, RZ, P3, !PT ;  /* 0x0000000f5d5d7c10 */ /* 0x000fe40009ffe4ff */
[----:B------:R-:W-:Y:S02]  /*2aa0*/  SHF.R.S32.HI R25, RZ, 0x1f, R25 ;  /* 0x0000001fff197819 */ /* 0x000fe40000011419 */
[----:B------:R-:W-:Y:S02]  /*2ab0*/  SHF.R.S32.HI R27, RZ, 0x1f, R27 ;  /* 0x0000001fff1b7819 */ /* 0x000fe4000001141b */
[----:B------:R-:W-:Y:S02]  /*2ac0*/  IADD3.X R104, PT, PT, R5, UR15, RZ, P2, !PT ;  /* 0x0000000f05687c10 */ /* 0x000fe400097fe4ff */
[----:B------:R-:W-:Y:S02]  /*2ad0*/  IADD3 R94, P3, PT, R99, UR14, RZ ;  /* 0x0000000e635e7c10 */ /* 0x000fe4000ff7e0ff */
[----:B------:R-:W-:-:S02]  /*2ae0*/  SHF.R.S32.HI R29, RZ, 0x1f, R29 ;  /* 0x0000001fff1d7819 */ /* 0x000fc4000001141d */
[----:B------:R-:W-:Y:S02]  /*2af0*/  SHF.R.S32.HI R31, RZ, 0x1f, R31 ;  /* 0x0000001fff1f7819 */ /* 0x000fe4000001141f */
[----:B------:R-:W-:Y:S02]  /*2b00*/  SHF.R.S32.HI R103, RZ, 0x1f, R99 ;  /* 0x0000001fff677819 */ /* 0x000fe40000011463 */
[C---:B------:R-:W-:Y:S02]  /*2b10*/  LOP3.LUT R111, R4.reuse, 0x88, RZ, 0xc0, !PT ;  /* 0x00000088046f7812 */ /* 0x040fe400078ec0ff */
[----:B------:R-:W-:Y:S02]  /*2b20*/  LOP3.LUT R5, R4, 0x90, RZ, 0xc0, !PT ;  /* 0x0000009004057812 */ /* 0x000fe400078ec0ff */
[----:B------:R-:W-:Y:S02]  /*2b30*/  IADD3.X R99, PT, PT, R25, UR15, RZ, P0, !PT ;  /* 0x0000000f19637c10 */ /* 0x000fe400087fe4ff */
[----:B------:R-:W-:-:S02]  /*2b40*/  CS2R R24, SRZ ;  /* 0x0000000000187805 */ /* 0x000fc4000001ff00 */
[----:B------:R-:W-:Y:S02]  /*2b50*/  IADD3.X R100, PT, PT, R27, UR15, RZ, P6, !PT ;  /* 0x0000000f1b647c10 */ /* 0x000fe4000b7fe4ff */
[----:B------:R-:W-:Y:S02]  /*2b60*/  CS2R R26, SRZ ;  /* 0x00000000001a7805 */ /* 0x000fe4000001ff00 */
[----:B------:R-:W-:Y:S02]  /*2b70*/  IADD3.X R101, PT, PT, R29, UR15, RZ, P5, !PT ;  /* 0x0000000f1d657c10 */ /* 0x000fe4000affe4ff */
[----:B------:R-:W-:Y:S02]  /*2b80*/  IADD3.X R102, PT, PT, R31, UR15, RZ, P4, !PT ;  /* 0x0000000f1f667c10 */ /* 0x000fe4000a7fe4ff */
[----:B------:R-:W-:Y:S02]  /*2b90*/  IADD3.X R103, PT, PT, R103, UR15, RZ, P3, !PT ;  /* 0x0000000f67677c10 */ /* 0x000fe40009ffe4ff */
[----:B------:R-:W-:-:S02]  /*2ba0*/  SHF.R.S32.HI R110, RZ, 0x1f, R107 ;  /* 0x0000001fff6e7819 */ /* 0x000fc4000001146b */
[--C-:B------:R-:W-:Y:S02]  /*2bb0*/  LOP3.LUT R111, R111, 0x7f, R0.reuse, 0x78, !PT ;  /* 0x0000007f6f6f7812 */ /* 0x100fe400078e7800 */
[----:B------:R-:W-:Y:S02]  /*2bc0*/  LOP3.LUT R112, R5, 0x7f, R0, 0x78, !PT ;  /* 0x0000007f05707812 */ /* 0x000fe400078e7800 */
[----:B------:R-:W-:-:S07]  /*2bd0*/  LOP3.LUT R113, R38, 0x8, RZ, 0x3c, !PT ;  /* 0x0000000826717812 */ /* 0x000fce00078e3cff */
.L_x_2:
[----:B------:R-:W-:Y:S02]  /*2be0*/  ISETP.GE.AND P0, PT, R3, UR7, PT ;  /* 0x0000000703007c0c */ /* 0x000fe4000bf06270 */
[----:B------:R-:W-:Y:S02]  /*2bf0*/  ISETP.GE.AND P3, PT, R34, UR7, PT ;  /* 0x0000000722007c0c */ /* 0x000fe4000bf66270 */
[-C--:B------:R-:W-:Y:S02]  /*2c00*/  IADD3 R4, P2, PT, R108, R98.reuse, RZ ;  /* 0x000000626c047210 */ /* 0x080fe40007f5e0ff */
[----:B------:R-:W-:Y:S02]  /*2c10*/  IADD3 R6, P1, PT, R109, R98, RZ ;  /* 0x000000626d067210 */ /* 0x000fe40007f3e0ff */
[----:B------:R-:W-:Y:S02]  /*2c20*/  PRMT R10, RZ, 0x7610, R10 ;  /* 0x00007610ff0a7816 */ /* 0x000fe4000000000a */
[----:B------:R-:W-:-:S02]  /*2c30*/  PRMT R116, RZ, 0x7610, R116 ;  /* 0x00007610ff747816 */ /* 0x000fc40000000074 */
[-C--:B------:R-:W-:Y:S02]  /*2c40*/  LEA.HI.X.SX32 R5, R108, R105.reuse, 0x1, P2 ;  /* 0x000000696c057211 */ /* 0x080fe400010f0eff */
[----:B------:R-:W-:-:S03]  /*2c50*/  LEA.HI.X.SX32 R7, R109, R105, 0x1, P1 ;  /* 0x000000696d077211 */ /* 0x000fc600008f0eff */
[----:B------:R-:W2:Y:S04]  /*2c60*/  @!P0 LDG.E.U8 R10, desc[UR8][R4.64] ;  /* 0x00000008040a8981 */ /* 0x000ea8000c1e1100 */
[----:B------:R0:W3:Y:S01]  /*2c70*/  @!P3 LDG.E.U8 R116, desc[UR8][R6.64] ;  /* 0x000000080674b981 */ /* 0x0000e2000c1e1100 */
[----:B------:R-:W-:Y:S02]  /*2c80*/  ISETP.GE.AND P0, PT, R33, UR7, PT ;  /* 0x0000000721007c0c */ /* 0x000fe4000bf06270 */
[C---:B------:R-:W-:Y:S01]  /*2c90*/  IADD3 R114, P1, PT, R107.reuse, R41, RZ ;  /* 0x000000296b727210 */ /* 0x040fe20007f3e0ff */
[----:B------:R-:W-:Y:S01]  /*2ca0*/  BAR.SYNC.DEFER_BLOCKING 0x0 ;  /* 0x0000000000007b1d */ /* 0x000fe20000010000 */
[C---:B------:R-:W-:Y:S02]  /*2cb0*/  IADD3 R8, P2, PT, R107.reuse, R43, RZ ;  /* 0x0000002b6b087210 */ /* 0x040fe40007f5e0ff */
[----:B------:R-:W-:Y:S01]  /*2cc0*/  PRMT R183, RZ, 0x7610, R183 ;  /* 0x00007610ffb77816 */ /* 0x000fe200000000b7 */
[C---:B------:R-:W-:Y:S01]  /*2cd0*/  IMAD.X R115, R110.reuse, 0x1, R49, P1 ;  /* 0x000000016e737824 */ /* 0x040fe200008e0631 */
[C---:B------:R-:W-:Y:S01]  /*2ce0*/  IADD3 R30, P1, PT, R107.reuse, R45, RZ ;  /* 0x0000002d6b1e7210 */ /* 0x040fe20007f3e0ff */
[----:B------:R-:W-:Y:S01]  /*2cf0*/  IMAD.X R9, R110, 0x1, R53, P2 ;  /* 0x000000016e097824 */ /* 0x000fe200010e0635 */
[----:B------:R-:W-:-:S02]  /*2d00*/  IADD3 R28, P2, PT, R107, R46, RZ ;  /* 0x0000002e6b1c7210 */ /* 0x000fc40007f5e0ff */
[----:B------:R-:W-:Y:S01]  /*2d10*/  PRMT R179, RZ, 0x7610, R179 ;  /* 0x00007610ffb37816 */ /* 0x000fe200000000b3 */
[C---:B------:R-:W-:Y:S01]  /*2d20*/  IMAD.X R31, R110.reuse, 0x1, R57, P1 ;  /* 0x000000016e1f7824 */ /* 0x040fe200008e0639 */
[----:B------:R-:W-:Y:S01]  /*2d30*/  PRMT R177, RZ, 0x7610, R177 ;  /* 0x00007610ffb17816 */ /* 0x000fe200000000b1 */
[C---:B------:R-:W-:Y:S01]  /*2d40*/  IMAD.X R29, R110.reuse, 0x1, R59, P2 ;  /* 0x000000016e1d7824 */ /* 0x040fe200010e063b */
[----:B------:R-:W-:Y:S02]  /*2d50*/  PRMT R175, RZ, 0x7610, R175 ;  /* 0x00007610ffaf7816 */ /* 0x000fe400000000af */
[----:B0-----:R-:W-:Y:S02]  /*2d60*/  IADD3 R6, P2, PT, R107, R52, RZ ;  /* 0x000000346b067210 */ /* 0x001fe40007f5e0ff */
[----:B------:R-:W-:Y:S02]  /*2d70*/  PRMT R173, RZ, 0x7610, R173 ;  /* 0x00007610ffad7816 */ /* 0x000fe400000000ad */
[----:B------:R-:W-:Y:S01]  /*2d80*/  PRMT R171, RZ, 0x7610, R171 ;  /* 0x00007610ffab7816 */ /* 0x000fe200000000ab */
[----:B------:R-:W-:Y:S01]  /*2d90*/  IMAD.X R7, R110, 0x1, R65, P2 ;  /* 0x000000016e077824 */ /* 0x000fe200010e0641 */
[----:B------:R-:W-:-:S02]  /*2da0*/  PRMT R169, RZ, 0x7610, R169 ;  /* 0x00007610ffa97816 */ /* 0x000fc400000000a9 */
[----:B------:R-:W-:Y:S02]  /*2db0*/  PRMT R167, RZ, 0x7610, R167 ;  /* 0x00007610ffa77816 */ /* 0x000fe400000000a7 */
[----:B------:R-:W-:Y:S02]  /*2dc0*/  PRMT R165, RZ, 0x7610, R165 ;  /* 0x00007610ffa57816 */ /* 0x000fe400000000a5 */
[----:B------:R-:W-:Y:S02]  /*2dd0*/  PRMT R163, RZ, 0x7610, R163 ;  /* 0x00007610ffa37816 */ /* 0x000fe400000000a3 */
[----:B------:R-:W-:Y:S02]  /*2de0*/  PRMT R161, RZ, 0x7610, R161 ;  /* 0x00007610ffa17816 */ /* 0x000fe400000000a1 */
[----:B------:R-:W-:Y:S02]  /*2df0*/  PRMT R157, RZ, 0x7610, R157 ;  /* 0x00007610ff9d7816 */ /* 0x000fe4000000009d */
        /* <DEDUP_REMOVED lines=19> */
[----:B------:R-:W-:Y:S01]  /*2f30*/  PRMT R189, RZ, 0x7610, R189 ;  /* 0x00007610ffbd7816 */ /* 0x000fe200000000bd */
[----:B--2---:R0:W-:Y:S04]  /*2f40*/  STS.U8 [R111+UR5], R10 ;  /* 0x0000000a6f007988 */ /* 0x0041e80008000005 */
[----:B---3--:R-:W-:Y:S01]  /*2f50*/  STS.U8 [R111+UR5+0x100], R116 ;  /* 0x000100746f007988 */ /* 0x008fe20008000005 */
[----:B------:R-:W-:Y:S01]  /*2f60*/  BAR.SYNC.DEFER_BLOCKING 0x0 ;  /* 0x0000000000007b1d */ /* 0x000fe20000010000 */
[----:B0-----:R-:W-:-:S05]  /*2f70*/  IADD3 R10, P3, PT, R107, R48, RZ ;  /* 0x000000306b0a7210 */ /* 0x001fca0007f7e0ff */
[----:B------:R-:W-:Y:S01]  /*2f80*/  IMAD.X R11, R110, 0x1, R61, P3 ;  /* 0x000000016e0b7824 */ /* 0x000fe200018e063d */
[----:B------:R-:W-:-:S05]  /*2f90*/  IADD3 R4, P3, PT, R107, R54, RZ ;  /* 0x000000366b047210 */ /* 0x000fca0007f7e0ff */
[----:B------:R-:W-:Y:S01]  /*2fa0*/  IMAD.X R5, R110, 0x1, R67, P3 ;  /* 0x000000016e057824 */ /* 0x000fe200018e0643 */
[----:B------:R0:W2:Y:S04]  /*2fb0*/  @!P0 LDG.E.U8 R183, desc[UR8][R8.64] ;  /* 0x0000000808b78981 */ /* 0x0000a8000c1e1100 */
[----:B------:R1:W3:Y:S04]  /*2fc0*/  @!P0 LDG.E.U8 R179, desc[UR8][R30.64] ;  /* 0x000000081eb38981 */ /* 0x0002e8000c1e1100 */
[----:B------:R4:W5:Y:S01]  /*2fd0*/  @!P0 LDG.E.U8 R177, desc[UR8][R28.64] ;  /* 0x000000081cb18981 */ /* 0x000962000c1e1100 */
[----:B0-----:R-:W-:-:S03]  /*2fe0*/  IADD3 R8, P1, PT, R107, R50, RZ ;  /* 0x000000326b087210 */ /* 0x001fc60007f3e0ff */
[----:B------:R0:W5:Y:S02]  /*2ff0*/  @!P0 LDG.E.U8 R175, desc[UR8][R10.64] ;  /* 0x000000080aaf8981 */ /* 0x000164000c1e1100 */
[----:B------:R-:W-:Y:S01]  /*3000*/  IMAD.X R9, R110, 0x1, R63, P1 ;  /* 0x000000016e097824 */ /* 0x000fe200008e063f */
[C---:B-1----:R-:W-:Y:S01]  /*3010*/  IADD3 R30, P1, PT, R107.reuse, R56, RZ ;  /* 0x000000386b1e7210 */ /* 0x042fe20007f3e0ff */
[----:B------:R1:W5:Y:S01]  /*3020*/  @!P0 LDG.E.U8 R171, desc[UR8][R6.64] ;  /* 0x0000000806ab8981 */ /* 0x000362000c1e1100 */
[----:B----4-:R-:W-:-:S03]  /*3030*/  IADD3 R28, P2, PT, R107, R58, RZ ;  /* 0x0000003a6b1c7210 */ /* 0x010fc60007f5e0ff */
[----:B------:R4:W5:Y:S01]  /*3040*/  @!P0 LDG.E.U8 R173, desc[UR8][R8.64] ;  /* 0x0000000808ad8981 */ /* 0x000962000c1e1100 */
[C---:B0-----:R-:W-:Y:S01]  /*3050*/  IADD3 R10, P3, PT, R107.reuse, R60, RZ ;  /* 0x0000003c6b0a7210 */ /* 0x041fe20007f7e0ff */
[C---:B------:R-:W-:Y:S02]  /*3060*/  IMAD.X R31, R110.reuse, 0x1, R69, P1 ;  /* 0x000000016e1f7824 */ /* 0x040fe400008e0645 */
[----:B------:R0:W5:Y:S01]  /*3070*/  @!P0 LDG.E.U8 R169, desc[UR8][R4.64] ;  /* 0x0000000804a98981 */ /* 0x000162000c1e1100 */
[C---:B------:R-:W-:Y:S01]  /*3080*/  IMAD.X R29, R110.reuse, 0x1, R71, P2 ;  /* 0x000000016e1d7824 */ /* 0x040fe200010e0647 */
[C---:B-1----:R-:W-:Y:S01]  /*3090*/  IADD3 R6, P2, PT, R107.reuse, R66, RZ ;  /* 0x000000426b067210 */ /* 0x042fe20007f5e0ff */
[C---:B------:R-:W-:Y:S01]  /*30a0*/  IMAD.X R11, R110.reuse, 0x1, R73, P3 ;  /* 0x000000016e0b7824 */ /* 0x040fe200018e0649 */
[----:B------:R1:W5:Y:S01]  /*30b0*/  @!P0 LDG.E.U8 R167, desc[UR8][R30.64] ;  /* 0x000000081ea78981 */ /* 0x000362000c1e1100 */
[C---:B----4-:R-:W-:Y:S02]  /*30c0*/  IADD3 R8, P1, PT, R107.reuse, R62, RZ ;  /* 0x0000003e6b087210 */ /* 0x050fe40007f3e0ff */
[C---:B------:R-:W-:Y:S01]  /*30d0*/  IMAD.X R7, R110.reuse, 0x1, R79, P2 ;  /* 0x000000016e077824 */ /* 0x040fe200010e064f */
[----:B------:R4:W5:Y:S01]  /*30e0*/  @!P0 LDG.E.U8 R165, desc[UR8][R28.64] ;  /* 0x000000081ca58981 */ /* 0x000962000c1e1100 */
[----:B0-----:R-:W-:Y:S01]  /*30f0*/  IADD3 R4, P3, PT, R107, R70, RZ ;  /* 0x000000466b047210 */ /* 0x001fe20007f7e0ff */
[----:B------:R-:W-:-:S02]  /*3100*/  IMAD.X R9, R110, 0x1, R75, P1 ;  /* 0x000000016e097824 */ /* 0x000fc400008e064b */
[----:B------:R0:W5:Y:S01]  /*3110*/  @!P0 LDG.E.U8 R163, desc[UR8][R10.64] ;  /* 0x000000080aa38981 */ /* 0x000162000c1e1100 */
[C---:B-1----:R-:W-:Y:S01]  /*3120*/  IADD3 R30, P1, PT, R107.reuse, R74, RZ ;  /* 0x0000004a6b1e7210 */ /* 0x042fe20007f3e0ff */
[C---:B------:R-:W-:Y:S02]  /*3130*/  IMAD.X R5, R110.reuse, 0x1, R83, P3 ;  /* 0x000000016e057824 */ /* 0x040fe400018e0653 */
[----:B------:R1:W5:Y:S01]  /*3140*/  @!P0 LDG.E.U8 R161, desc[UR8][R8.64] ;  /* 0x0000000808a18981 */ /* 0x000362000c1e1100 */
[C---:B----4-:R-:W-:Y:S01]  /*3150*/  IADD3 R28, P2, PT, R107.reuse, R76, RZ ;  /* 0x0000004c6b1c7210 */ /* 0x050fe20007f5e0ff */
[C---:B------:R-:W-:Y:S02]  /*3160*/  IMAD.X R31, R110.reuse, 0x1, R87, P1 ;  /* 0x000000016e1f7824 */ /* 0x040fe400008e0657 */
        /* <DEDUP_REMOVED lines=42> */
[----:B------:R-:W5:Y:S01]  /*3410*/  @!P0 LDG.E.U8 R187, desc[UR8][R114.64] ;  /* 0x0000000872bb8981 */ /* 0x000f62000c1e1100 */
[C---:B----4-:R-:W-:Y:S01]  /*3420*/  IADD3 R4, P2, PT, R107.reuse, R42, RZ ;  /* 0x0000002a6b047210 */ /* 0x050fe20007f5e0ff */
[C---:B------:R-:W-:Y:S02]  /*3430*/  IMAD.X R9, R110.reuse, 0x1, R47, P1 ;  /* 0x000000016e097824 */ /* 0x040fe400008e062f */
[----:B------:R-:W4:Y:S01]  /*3440*/  @!P0 LDG.E.U8 R151, desc[UR8][R10.64] ;  /* 0x000000080a978981 */ /* 0x000f22000c1e1100 */
[----:B0-----:R-:W-:Y:S01]  /*3450*/  IADD3 R6, P3, PT, R107, R44, RZ ;  /* 0x0000002c6b067210 */ /* 0x001fe20007f7e0ff */
[----:B------:R-:W-:-:S02]  /*3460*/  IMAD.X R5, R110, 0x1, R51, P2 ;  /* 0x000000016e057824 */ /* 0x000fc400010e0633 */
[----:B------:R0:W4:Y:S02]  /*3470*/  @!P0 LDG.E.U8 R155, desc[UR8][R28.64] ;  /* 0x000000081c9b8981 */ /* 0x000124000c1e1100 */
[----:B------:R-:W-:Y:S02]  /*3480*/  IMAD.X R7, R110, 0x1, R55, P3 ;  /* 0x000000016e077824 */ /* 0x000fe400018e0637 */
[----:B------:R1:W4:Y:S04]  /*3490*/  @!P0 LDG.E.U8 R159, desc[UR8][R30.64] ;  /* 0x000000081e9f8981 */ /* 0x000328000c1e1100 */
[----:B------:R-:W4:Y:S04]  /*34a0*/  @!P0 LDG.E.U8 R181, desc[UR8][R6.64] ;  /* 0x0000000806b58981 */ /* 0x000f28000c1e1100 */
[----:B------:R-:W4:Y:S04]  /*34b0*/  @!P0 LDG.E.U8 R185, desc[UR8][R4.64] ;  /* 0x0000000804b98981 */ /* 0x000f28000c1e1100 */
[----:B------:R-:W4:Y:S04]  /*34c0*/  @!P0 LDG.E.U8 R189, desc[UR8][R8.64] ;  /* 0x0000000808bd8981 */ /* 0x000f28000c1e1100 */
[----:B0-----:R-:W-:Y:S04]  /*34d0*/  LDS.U8 R28, [R38+UR5] ;  /* 0x00000005261c7984 */ /* 0x001fe80008000000 */
[----:B------:R-:W0:Y:S04]  /*34e0*/  LDS.U8 R29, [R38+UR5+0x10] ;  /* 0x00001005261d7984 */ /* 0x000e280008000000 */
[----:B------:R-:W-:Y:S04]  /*34f0*/  LDS.U8 R114, [R38+UR5+0x20] ;  /* 0x0000200526727984 */ /* 0x000fe80008000000 */
[----:B------:R-:W-:Y:S04]  /*3500*/  LDS.U8 R115, [R38+UR5+0x30] ;  /* 0x0000300526737984 */ /* 0x000fe80008000000 */
[----:B-1----:R-:W-:Y:S04]  /*3510*/  LDS.U8 R30, [R38+UR5+0x100] ;  /* 0x00010005261e7984 */ /* 0x002fe80008000000 */
[----:B------:R-:W1:Y:S04]  /*3520*/  LDS.U8 R31, [R38+UR5+0x110] ;  /* 0x00011005261f7984 */ /* 0x000e680008000000 */
[----:B------:R-:W-:Y:S04]  /*3530*/  LDS.U8 R116, [R38+UR5+0x120] ;  /* 0x0001200526747984 */ /* 0x000fe80008000000 */
[----:B------:R-:W-:Y:S04]  /*3540*/  LDS.U8 R117, [R38+UR5+0x130] ;  /* 0x0001300526757984 */ /* 0x000fe80008000000 */
[----:B------:R-:W-:Y:S04]  /*3550*/  LDS.U8 R118, [R113+UR5] ;  /* 0x0000000571767984 */ /* 0x000fe80008000000 */
[----:B------:R-:W1:Y:S04]  /*3560*/  LDS.U8 R119, [R113+UR5+0x10] ;  /* 0x0000100571777984 */ /* 0x000e680008000000 */
[----:B------:R-:W-:Y:S04]  /*3570*/  LDS.U8 R120, [R113+UR5+0x20] ;  /* 0x0000200571787984 */ /* 0x000fe80008000000 */
[----:B------:R-:W-:Y:S04]  /*3580*/  LDS.U8 R121, [R113+UR5+0x30] ;  /* 0x0000300571797984 */ /* 0x000fe80008000000 */
[----:B------:R-:W-:Y:S04]  /*3590*/  LDS.U8 R122, [R113+UR5+0x100] ;  /* 0x00010005717a7984 */ /* 0x000fe80008000000 */
[----:B------:R-:W1:Y:S04]  /*35a0*/  LDS.U8 R123, [R113+UR5+0x110] ;  /* 0x00011005717b7984 */ /* 0x000e680008000000 */
[----:B------:R-:W-:Y:S04]  /*35b0*/  LDS.U8 R124, [R113+UR5+0x120] ;  /* 0x00012005717c7984 */ /* 0x000fe80008000000 */
[----:B------:R-:W-:Y:S01]  /*35c0*/  LDS.U8 R125, [R113+UR5+0x130] ;  /* 0x00013005717d7984 */ /* 0x000fe20008000000 */
[----:B------:R-:W-:Y:S01]  /*35d0*/  BAR.SYNC.DEFER_BLOCKING 0x0 ;  /* 0x0000000000007b1d */ /* 0x000fe20000010000 */
[----:B0-----:R-:W-:-:S02]  /*35e0*/  IMAD R28, R29, 0x100, R28 ;  /* 0x000001001d1c7824 */ /* 0x001fc400078e021c */
[----:B-1----:R-:W-:-:S03]  /*35f0*/  IMAD R30, R31, 0x100, R30 ;  /* 0x000001001f1e7824 */ /* 0x002fc600078e021e */
[----:B------:R-:W-:Y:S01]  /*3600*/  F2FP.F16.E4M3.UNPACK_B R28, R28 ;  /* 0x0000001cff1c723e */ /* 0x000fe200020006ff */
[----:B------:R-:W-:Y:S01]  /*3610*/  IMAD R29, R119, 0x100, R118 ;  /* 0x00000100771d7824 */ /* 0x000fe200078e0276 */
[----:B------:R-:W-:-:S04]  /*3620*/  F2FP.F16.E4M3.UNPACK_B R30, R30 ;  /* 0x0000001eff1e723e */ /* 0x000fc800020006ff */
[----:B------:R-:W-:Y:S01]  /*3630*/  F2FP.F16.E4M3.UNPACK_B R29, R29 ;  /* 0x0000001dff1d723e */ /* 0x000fe200020006ff */
[----:B------:R-:W-:-:S05]  /*3640*/  IMAD R31, R123, 0x100, R122 ;  /* 0x000001007b1f7824 */ /* 0x000fca00078e027a */
[----:B------:R-:W-:Y:S01]  /*3650*/  F2FP.F16.E4M3.UNPACK_B R31, R31 ;  /* 0x0000001fff1f723e */ /* 0x000fe200020006ff */
[----:B--2---:R-:W-:Y:S04]  /*3660*/  STS.U8 [R112+UR5+0x1c00], R183 ;  /* 0x001c00b770007988 */ /* 0x004fe80008000005 */
[----:B---3--:R-:W-:Y:S04]  /*3670*/  STS.U8 [R112+UR5+0x1a00], R179 ;  /* 0x001a00b370007988 */ /* 0x008fe80008000005 */
[----:B-----5:R-:W-:Y:S04]  /*3680*/  STS.U8 [R112+UR5+0x1900], R177 ;  /* 0x001900b170007988 */ /* 0x020fe80008000005 */
[----:B------:R-:W-:Y:S04]  /*3690*/  STS.U8 [R112+UR5+0x1800], R175 ;  /* 0x001800af70007988 */ /* 0x000fe80008000005 */
        /* <DEDUP_REMOVED lines=19> */
[----:B------:R-:W-:Y:S04]  /*37d0*/  STS.U8 [R112+UR5], R127 ;  /* 0x0000007f70007988 */ /* 0x000fe80008000005 */
[----:B------:R-:W-:Y:S04]  /*37e0*/  STS.U8 [R112+UR5+0x100], R129 ;  /* 0x0001008170007988 */ /* 0x000fe80008000005 */
[----:B------:R-:W-:Y:S04]  /*37f0*/  STS.U8 [R112+UR5+0x1e00], R187 ;  /* 0x001e00bb70007988 */ /* 0x000fe80008000005 */
[----:B----4-:R-:W-:Y:S04]  /*3800*/  STS.U8 [R112+UR5+0xc00], R151 ;  /* 0x000c009770007988 */ /* 0x010fe80008000005 */
[----:B------:R-:W-:Y:S04]  /*3810*/  STS.U8 [R112+UR5+0xe00], R155 ;  /* 0x000e009b70007988 */ /* 0x000fe80008000005 */
[----:B------:R-:W-:Y:S04]  /*3820*/  STS.U8 [R112+UR5+0x1000], R159 ;  /* 0x0010009f70007988 */ /* 0x000fe80008000005 */
[----:B------:R-:W-:Y:S04]  /*3830*/  STS.U8 [R112+UR5+0x1b00], R181 ;  /* 0x001b00b570007988 */ /* 0x000fe80008000005 */
[----:B------:R-:W-:Y:S04]  /*3840*/  STS.U8 [R112+UR5+0x1d00], R185 ;  /* 0x001d00b970007988 */ /* 0x000fe80008000005 */
[----:B------:R-:W-:Y:S01]  /*3850*/  STS.U8 [R112+UR5+0x1f00], R189 ;  /* 0x001f00bd70007988 */ /* 0x000fe20008000005 */
[----:B------:R-:W-:Y:S06]  /*3860*/  BAR.SYNC.DEFER_BLOCKING 0x0 ;  /* 0x0000000000007b1d */ /* 0x000fec0000010000 */
[----:B------:R-:W0:Y:S04]  /*3870*/  LDSM.16.M88.4 R4, [R39] ;  /* 0x000000002704783b */ /* 0x000e280000000200 */
[----:B------:R-:W1:Y:S01]  /*3880*/  LDSM.16.M88.4 R8, [R39+0x1000] ;  /* 0x001000002708783b */ /* 0x000e620000000200 */
[----:B------:R-:W-:-:S02]  /*3890*/  IMAD R114, R115, 0x100, R114 ;  /* 0x0000010073727824 */ /* 0x000fc400078e0272 */
[----:B------:R-:W-:Y:S02]  /*38a0*/  IMAD R116, R117, 0x100, R116 ;  /* 0x0000010075747824 */ /* 0x000fe400078e0274 */
[----:B------:R-:W-:Y:S01]  /*38b0*/  IMAD R120, R121, 0x100, R120 ;  /* 0x0000010079787824 */ /* 0x000fe200078e0278 */
[----:B0-----:R-:W-:Y:S02]  /*38c0*/  F2FP.F16.E4M3.UNPACK_B R118, R4 ;  /* 0x00000004ff76723e */ /* 0x001fe400020006ff */
[----:B------:R-:W-:-:S07]  /*38d0*/  F2FP.F16.E4M3.UNPACK_B R119, R5 ;  /* 0x00000005ff77723e */ /* 0x000fce00020006ff */
[----:B------:R-:W-:Y:S01]  /*38e0*/  HMMA.16816.F32 R20, R28, R118, R20 ;  /* 0x000000761c14723c */ /* 0x000fe20000001814 */
[----:B-1----:R-:W-:Y:S02]  /*38f0*/  F2FP.F16.E4M3.UNPACK_B R118, R8 ;  /* 0x00000008ff76723e */ /* 0x002fe400020006ff */
[----:B------:R-:W-:Y:S02]  /*3900*/  F2FP.F16.E4M3.UNPACK_B R119, R9 ;  /* 0x00000009ff77723e */ /* 0x000fe400020006ff */
[----:B------:R-:W-:Y:S02]  /*3910*/  F2FP.F16.E4M3.UNPACK_B R122, R6 ;  /* 0x00000006ff7a723e */ /* 0x000fe400020006ff */
[----:B------:R-:W-:-:S03]  /*3920*/  F2FP.F16.E4M3.UNPACK_B R123, R7 ;  /* 0x00000007ff7b723e */ /* 0x000fc600020006ff */
[----:B------:R-:W-:Y:S01]  /*3930*/  HMMA.16816.F32 R12, R28, R118, R12 ;  /* 0x000000761c0c723c */ /* 0x000fe2000000180c */
[----:B------:R-:W-:Y:S02]  /*3940*/  F2FP.F16.E4M3.UNPACK_B R118, R10 ;  /* 0x0000000aff76723e */ /* 0x000fe400020006ff */
[----:B------:R-:W-:-:S05]  /*3950*/  F2FP.F16.E4M3.UNPACK_B R119, R11 ;  /* 0x0000000bff77723e */ /* 0x000fca00020006ff */
[C---:B------:R-:W-:Y:S08]  /*3960*/  HMMA.16816.F32 R16, R28.reuse, R122, R16 ;  /* 0x0000007a1c10723c */ /* 0x040ff00000001810 */
[----:B------:R-:W-:Y:S01]  /*3970*/  HMMA.16816.F32 R24, R28, R118, R24 ;  /* 0x000000761c18723c */ /* 0x000fe20000001818 */
[----:B------:R-:W-:Y:S01]  /*3980*/  IMAD R124, R125, 0x100, R124 ;  /* 0x000001007d7c7824 */ /* 0x000fe200078e027c */
[----:B------:R-:W-:-:S02]  /*3990*/  F2FP.F16.E4M3.UNPACK_B R28, R114 ;  /* 0x00000072ff1c723e */ /* 0x000fc400020006ff */
[----:B------:R-:W-:Y:S02]  /*39a0*/  F2FP.F16.E4M3.UNPACK_B R30, R116 ;  /* 0x00000074ff1e723e */ /* 0x000fe400020006ff */
[----:B------:R-:W-:Y:S02]  /*39b0*/  F2FP.F16.E4M3.UNPACK_B R29, R120 ;  /* 0x00000078ff1d723e */ /* 0x000fe400020006ff */
[----:B------:R-:W-:Y:S02]  /*39c0*/  F2FP.F16.E4M3.UNPACK_B R31, R124 ;  /* 0x0000007cff1f723e */ /* 0x000fe400020006ff */
[----:B------:R-:W-:Y:S02]  /*39d0*/  F2FP.F16.E4M3.UNPACK_B R4, R4.H1 ;  /* 0x00000004ff04723e */ /* 0x000fe400030006ff */
[----:B------:R-:W-:Y:S02]  /*39e0*/  F2FP.F16.E4M3.UNPACK_B R5, R5.H1 ;  /* 0x00000005ff05723e */ /* 0x000fe400030006ff */
[----:B------:R-:W-:-:S02]  /*39f0*/  F2FP.F16.E4M3.UNPACK_B R6, R6.H1 ;  /* 0x00000006ff06723e */ /* 0x000fc400030006ff */
[----:B------:R-:W-:Y:S02]  /*3a00*/  F2FP.F16.E4M3.UNPACK_B R7, R7.H1 ;  /* 0x00000007ff07723e */ /* 0x000fe400030006ff */
[----:B------:R-:W-:Y:S02]  /*3a10*/  F2FP.F16.E4M3.UNPACK_B R8, R8.H1 ;  /* 0x00000008ff08723e */ /* 0x000fe400030006ff */
[----:B------:R-:W-:Y:S02]  /*3a20*/  F2FP.F16.E4M3.UNPACK_B R9, R9.H1 ;  /* 0x00000009ff09723e */ /* 0x000fe400030006ff */
[----:B------:R-:W-:Y:S02]  /*3a30*/  F2FP.F16.E4M3.UNPACK_B R10, R10.H1 ;  /* 0x0000000aff0a723e */ /* 0x000fe400030006ff */
[----:B------:R-:W-:Y:S02]  /*3a40*/  F2FP.F16.E4M3.UNPACK_B R11, R11.H1 ;  /* 0x0000000bff0b723e */ /* 0x000fe400030006ff */
[----:B------:R-:W-:-:S02]  /*3a50*/  IADD3 R40, P1, PT, R40, UR4, RZ ;  /* 0x0000000428287c10 */ /* 0x000fc4000ff3e0ff */
[----:B------:R-:W-:Y:S02]  /*3a60*/  IADD3 R41, P2, PT, R41, UR4, RZ ;  /* 0x0000000429297c10 */ /* 0x000fe4000ff5e0ff */
[----:B------:R-:W-:Y:S02]  /*3a70*/  IADD3 R42, P3, PT, R42, UR4, RZ ;  /* 0x000000042a2a7c10 */ /* 0x000fe4000ff7e0ff */
[----:B------:R-:W-:Y:S02]  /*3a80*/  IADD3 R43, P4, PT, R43, UR4, RZ ;  /* 0x000000042b2b7c10 */ /* 0x000fe4000ff9e0ff */
[----:B------:R-:W-:Y:S02]  /*3a90*/  IADD3 R44, P5, PT, R44, UR4, RZ ;  /* 0x000000042c2c7c10 */ /* 0x000fe4000ffbe0ff */
[----:B------:R-:W-:Y:S02]  /*3aa0*/  IADD3.X R47, PT, PT, R47, UR10, RZ, P1, !PT ;  /* 0x0000000a2f2f7c10 */ /* 0x000fe40008ffe4ff */
[----:B------:R-:W-:-:S02]  /*3ab0*/  IADD3.X R49, PT, PT, R49, UR10, RZ, P2, !PT ;  /* 0x0000000a31317c10 */ /* 0x000fc400097fe4ff */
[----:B------:R-:W-:Y:S02]  /*3ac0*/  IADD3.X R51, PT, PT, R51, UR10, RZ, P3, !PT ;  /* 0x0000000a33337c10 */ /* 0x000fe40009ffe4ff */
[----:B------:R-:W-:Y:S02]  /*3ad0*/  IADD3.X R53, PT, PT, R53, UR10, RZ, P4, !PT ;  /* 0x0000000a35357c10 */ /* 0x000fe4000a7fe4ff */
[----:B------:R-:W-:Y:S01]  /*3ae0*/  IADD3.X R55, PT, PT, R55, UR10, RZ, P5, !PT ;  /* 0x0000000a37377c10 */ /* 0x000fe2000affe4ff */
[----:B------:R-:W-:Y:S01]  /*3af0*/  HMMA.16816.F32 R20, R28, R4, R20 ;  /* 0x000000041c14723c */ /* 0x000fe20000001814 */
[----:B------:R-:W-:Y:S02]  /*3b00*/  IADD3 R45, P6, PT, R45, UR4, RZ ;  /* 0x000000042d2d7c10 */ /* 0x000fe4000ffde0ff */
[----:B------:R-:W-:Y:S02]  /*3b10*/  IADD3 R46, P0, PT, R46, UR4, RZ ;  /* 0x000000042e2e7c10 */ /* 0x000fe4000ff1e0ff */
[----:B------:R-:W-:-:S02]  /*3b20*/  IADD3 R48, P1, PT, R48, UR4, RZ ;  /* 0x0000000430307c10 */ /* 0x000fc4000ff3e0ff */
[----:B------:R-:W-:Y:S01]  /*3b30*/  IADD3 R50, P2, PT, R50, UR4, RZ ;  /* 0x0000000432327c10 */ /* 0x000fe2000ff5e0ff */
[----:B------:R-:W-:Y:S01]  /*3b40*/  HMMA.16816.F32 R16, R28, R6, R16 ;  /* 0x000000061c10723c */ /* 0x000fe20000001810 */
[----:B------:R-:W-:Y:S02]  /*3b50*/  IADD3 R52, P3, PT, R52, UR4, RZ ;  /* 0x0000000434347c10 */ /* 0x000fe4000ff7e0ff */
[----:B------:R-:W-:Y:S02]  /*3b60*/  IADD3 R54, P4, PT, R54, UR4, RZ ;  /* 0x0000000436367c10 */ /* 0x000fe4000ff9e0ff */
[----:B------:R-:W-:-:S03]  /*3b70*/  IADD3 R56, P5, PT, R56, UR4, RZ ;  /* 0x0000000438387c10 */ /* 0x000fc6000ffbe0ff */
[----:B------:R-:W-:Y:S01]  /*3b80*/  HMMA.16816.F32 R12, R28, R8, R12 ;  /* 0x000000081c0c723c */ /* 0x000fe2000000180c */
[----:B------:R-:W-:Y:S01]  /*3b90*/  UIADD3 UR6, UPT, UPT, UR6, -0x1, URZ ;  /* 0xffffffff06067890 */ /* 0x000fe2000fffe0ff */
[----:B------:R-:W-:Y:S02]  /*3ba0*/  IADD3.X R57, PT, PT, R57, UR10, RZ, P6, !PT ;  /* 0x0000000a39397c10 */ /* 0x000fe4000b7fe4ff */
[----:B------:R-:W-:-:S04]  /*3bb0*/  IADD3.X R59, PT, PT, R59, UR10, RZ, P0, !PT ;  /* 0x0000000a3b3b7c10 */ /* 0x000fc800087fe4ff */
[----:B------:R-:W-:Y:S01]  /*3bc0*/  HMMA.16816.F32 R24, R28, R10, R24 ;  /* 0x0000000a1c18723c */ /* 0x000fe20000001818 */
[----:B------:R-:W-:Y:S02]  /*3bd0*/  IADD3.X R61, PT, PT, R61, UR10, RZ, P1, !PT ;  /* 0x0000000a3d3d7c10 */ /* 0x000fe40008ffe4ff */
[----:B------:R-:W-:Y:S02]  /*3be0*/  IADD3.X R63, PT, PT, R63, UR10, RZ, P2, !PT ;  /* 0x0000000a3f3f7c10 */ /* 0x000fe400097fe4ff */
[----:B------:R-:W-:Y:S02]  /*3bf0*/  IADD3.X R65, PT, PT, R65, UR10, RZ, P3, !PT ;  /* 0x0000000a41417c10 */ /* 0x000fe40009ffe4ff */
[----:B------:R-:W-:Y:S02]  /*3c00*/  IADD3.X R67, PT, PT, R67, UR10, RZ, P4, !PT ;  /* 0x0000000a43437c10 */ /* 0x000fe4000a7fe4ff */
[----:B------:R-:W-:Y:S02]  /*3c10*/  IADD3.X R69, PT, PT, R69, UR10, RZ, P5, !PT ;  /* 0x0000000a45457c10 */ /* 0x000fe4000affe4ff */
[----:B------:R-:W-:-:S02]  /*3c20*/  IADD3 R58, P6, PT, R58, UR4, RZ ;  /* 0x000000043a3a7c10 */ /* 0x000fc4000ffde0ff */
[----:B------:R-:W-:Y:S02]  /*3c30*/  IADD3 R60, P0, PT, R60, UR4, RZ ;  /* 0x000000043c3c7c10 */ /* 0x000fe4000ff1e0ff */
[----:B------:R-:W-:Y:S02]  /*3c40*/  IADD3 R62, P1, PT, R62, UR4, RZ ;  /* 0x000000043e3e7c10 */ /* 0x000fe4000ff3e0ff */
[----:B------:R-:W-:Y:S02]  /*3c50*/  IADD3 R64, P2, PT, R64, UR4, RZ ;  /* 0x0000000440407c10 */ /* 0x000fe4000ff5e0ff */
[----:B------:R-:W-:Y:S02]  /*3c60*/  IADD3 R66, P3, PT, R66, UR4, RZ ;  /* 0x0000000442427c10 */ /* 0x000fe4000ff7e0ff */
[----:B------:R-:W-:Y:S02]  /*3c70*/  IADD3 R68, P4, PT, R68, UR4, RZ ;  /* 0x0000000444447c10 */ /* 0x000fe4000ff9e0ff */
[----:B------:R-:W-:Y:S01]  /*3c80*/  IADD3 R70, P5, PT, R70, UR4, RZ ;  /* 0x0000000446467c10 */ /* 0x000fe2000ffbe0ff */
[----:B------:R-:W-:Y:S01]  /*3c90*/  UISETP.NE.U32.AND UP0, UPT, UR6, URZ, UPT ;  /* 0x000000ff0600728c */ /* 0x000fe2000bf05070 */
[----:B------:R-:W-:-:S02]  /*3ca0*/  IADD3.X R71, PT, PT, R71, UR10, RZ, P6, !PT ;  /* 0x0000000a47477c10 */ /* 0x000fc4000b7fe4ff */
[----:B------:R-:W-:Y:S02]  /*3cb0*/  IADD3.X R73, PT, PT, R73, UR10, RZ, P0, !PT ;  /* 0x0000000a49497c10 */ /* 0x000fe400087fe4ff */
[----:B------:R-:W-:Y:S02]  /*3cc0*/  IADD3.X R75, PT, PT, R75, UR10, RZ, P1, !PT ;  /* 0x0000000a4b4b7c10 */ /* 0x000fe40008ffe4ff */
[----:B------:R-:W-:Y:S02]  /*3cd0*/  IADD3.X R77, PT, PT, R77, UR10, RZ, P2, !PT ;  /* 0x0000000a4d4d7c10 */ /* 0x000fe400097fe4ff */
[----:B------:R-:W-:Y:S02]  /*3ce0*/  IADD3.X R79, PT, PT, R79, UR10, RZ, P3, !PT ;  /* 0x0000000a4f4f7c10 */ /* 0x000fe40009ffe4ff */
[----:B------:R-:W-:Y:S02]  /*3cf0*/  IADD3.X R81, PT, PT, R81, UR10, RZ, P4, !PT ;  /* 0x0000000a51517c10 */ /* 0x000fe4000a7fe4ff */
[----:B------:R-:W-:-:S02]  /*3d00*/  IADD3.X R83, PT, PT, R83, UR10, RZ, P5, !PT ;  /* 0x0000000a53537c10 */ /* 0x000fc4000affe4ff */
[----:B------:R-:W-:Y:S02]  /*3d10*/  IADD3 R72, P6, PT, R72, UR4, RZ ;  /* 0x0000000448487c10 */ /* 0x000fe4000ffde0ff */
[----:B------:R-:W-:Y:S02]  /*3d20*/  IADD3 R74, P0, PT, R74, UR4, RZ ;  /* 0x000000044a4a7c10 */ /* 0x000fe4000ff1e0ff */
[----:B------:R-:W-:Y:S02]  /*3d30*/  IADD3 R76, P1, PT, R76, UR4, RZ ;  /* 0x000000044c4c7c10 */ /* 0x000fe4000ff3e0ff */
[----:B------:R-:W-:Y:S02]  /*3d40*/  IADD3 R78, P2, PT, R78, UR4, RZ ;  /* 0x000000044e4e7c10 */ /* 0x000fe4000ff5e0ff */
[----:B------:R-:W-:Y:S02]  /*3d50*/  IADD3 R80, P3, PT, R80, UR4, RZ ;  /* 0x0000000450507c10 */ /* 0x000fe4000ff7e0ff */
[----:B------:R-:W-:-:S02]  /*3d60*/  IADD3 R82, P4, PT, R82, UR4, RZ ;  /* 0x0000000452527c10 */ /* 0x000fc4000ff9e0ff */
[----:B------:R-:W-:Y:S02]  /*3d70*/  IADD3 R84, P5, PT, R84, UR4, RZ ;  /* 0x0000000454547c10 */ /* 0x000fe4000ffbe0ff */
[----:B------:R-:W-:Y:S02]  /*3d80*/  IADD3.X R85, PT, PT, R85, UR10, RZ, P6, !PT ;  /* 0x0000000a55557c10 */ /* 0x000fe4000b7fe4ff */
[----:B------:R-:W-:Y:S02]  /*3d90*/  IADD3.X R87, PT, PT, R87, UR10, RZ, P0, !PT ;  /* 0x0000000a57577c10 */ /* 0x000fe400087fe4ff */
[----:B------:R-:W-:Y:S02]  /*3da0*/  IADD3.X R89, PT, PT, R89, UR10, RZ, P1, !PT ;  /* 0x0000000a59597c10 */ /* 0x000fe40008ffe4ff */
[----:B------:R-:W-:Y:S02]  /*3db0*/  IADD3.X R91, PT, PT, R91, UR10, RZ, P2, !PT ;  /* 0x0000000a5b5b7c10 */ /* 0x000fe400097fe4ff */
[----:B------:R-:W-:-:S02]  /*3dc0*/  IADD3.X R93, PT, PT, R93, UR10, RZ, P3, !PT ;  /* 0x0000000a5d5d7c10 */ /* 0x000fc40009ffe4ff */
[----:B------:R-:W-:Y:S02]  /*3dd0*/  IADD3.X R95, PT, PT, R95, UR10, RZ, P4, !PT ;  /* 0x0000000a5f5f7c10 */ /* 0x000fe4000a7fe4ff */
[----:B------:R-:W-:Y:S02]  /*3de0*/  IADD3.X R97, PT, PT, R97, UR10, RZ, P5, !PT ;  /* 0x0000000a61617c10 */ /* 0x000fe4000affe4ff */
[----:B------:R-:W-:Y:S02]  /*3df0*/  IADD3 R86, P6, PT, R86, UR4, RZ ;  /* 0x0000000456567c10 */ /* 0x000fe4000ffde0ff */
[----:B------:R-:W-:Y:S02]  /*3e00*/  IADD3 R88, P0, PT, R88, UR4, RZ ;  /* 0x0000000458587c10 */ /* 0x000fe4000ff1e0ff */
[----:B------:R-:W-:Y:S02]  /*3e10*/  IADD3 R90, P1, PT, R90, UR4, RZ ;  /* 0x000000045a5a7c10 */ /* 0x000fe4000ff3e0ff */
[----:B------:R-:W-:-:S02]  /*3e20*/  IADD3 R92, P2, PT, R92, UR4, RZ ;  /* 0x000000045c5c7c10 */ /* 0x000fc4000ff5e0ff */
[----:B------:R-:W-:Y:S02]  /*3e30*/  IADD3 R94, P3, PT, R94, UR4, RZ ;  /* 0x000000045e5e7c10 */ /* 0x000fe4000ff7e0ff */
[----:B------:R-:W-:Y:S02]  /*3e40*/  IADD3 R96, P4, PT, R96, UR4, RZ ;  /* 0x0000000460607c10 */ /* 0x000fe4000ff9e0ff */
[----:B------:R-:W-:Y:S02]  /*3e50*/  IADD3 R98, P5, PT, R106, R98, RZ ;  /* 0x000000626a627210 */ /* 0x000fe40007fbe0ff */
[----:B------:R-:W-:Y:S02]  /*3e60*/  IADD3.X R99, PT, PT, R99, UR10, RZ, P6, !PT ;  /* 0x0000000a63637c10 */ /* 0x000fe4000b7fe4ff */
[----:B------:R-:W-:Y:S02]  /*3e70*/  IADD3.X R100, PT, PT, R100, UR10, RZ, P0, !PT ;  /* 0x0000000a64647c10 */ /* 0x000fe400087fe4ff */
[----:B------:R-:W-:-:S02]  /*3e80*/  IADD3.X R101, PT, PT, R101, UR10, RZ, P1, !PT ;  /* 0x0000000a65657c10 */ /* 0x000fc40008ffe4ff */
[----:B------:R-:W-:Y:S02]  /*3e90*/  IADD3.X R102, PT, PT, R102, UR10, RZ, P2, !PT ;  /* 0x0000000a66667c10 */ /* 0x000fe400097fe4ff */
[----:B------:R-:W-:Y:S02]  /*3ea0*/  IADD3.X R103, PT, PT, R103, UR10, RZ, P3, !PT ;  /* 0x0000000a67677c10 */ /* 0x000fe40009ffe4ff */
[----:B------:R-:W-:Y:S02]  /*3eb0*/  IADD3.X R104, PT, PT, R104, UR10, RZ, P4, !PT ;  /* 0x0000000a68687c10 */ /* 0x000fe4000a7fe4ff */
[----:B------:R-:W-:Y:S01]  /*3ec0*/  LEA.HI.X.SX32 R105, R106, R105, 0x1, P5 ;  /* 0x000000696a697211 */ /* 0x000fe200028f0eff */
[----:B------:R-:W-:Y:S01]  /*3ed0*/  UIADD3 UR7, UPT, UPT, UR7, -0x20, URZ ;  /* 0xffffffe007077890 */ /* 0x000fe2000fffe0ff */
[----:B------:R-:W-:Y:S11]  /*3ee0*/  BRA.U UP0, `(.L_x_2) ;  /* 0xffffffed003c7547 */ /* 0x000ff6000b83ffff */
.L_x_1:
[----:B------:R-:W-:Y:S01]  /*3ef0*/  F2FP.SATFINITE.E4M3.F32.PACK_AB_MERGE_C R20, R21, R20, RZ ;  /* 0x000000141514723e */ /* 0x000fe200048070ff */
[----:B------:R-:W-:Y:S01]  /*3f00*/  BAR.SYNC.DEFER_BLOCKING 0x0 ;  /* 0x0000000000007b1d */ /* 0x000fe20000010000 */
[----:B------:R-:W-:Y:S01]  /*3f10*/  F2FP.SATFINITE.E4M3.F32.PACK_AB_MERGE_C R22, R23, R22, RZ ;  /* 0x000000161716723e */ /* 0x000fe200048070ff */
[----:B------:R-:W-:Y:S01]  /*3f20*/  IMAD.SHL.U32 R32, R32, 0x4, RZ ;  /* 0x0000000420207824 */ /* 0x000fe200078e00ff */
[----:B------:R-:W-:Y:S02]  /*3f30*/  F2FP.SATFINITE.E4M3.F32.PACK_AB_MERGE_C R16, R17, R16, RZ ;  /* 0x000000101110723e */ /* 0x000fe400048070ff */
[----:B------:R-:W-:Y:S01]  /*3f40*/  F2FP.SATFINITE.E4M3.F32.PACK_AB_MERGE_C R18, R19, R18, RZ ;  /* 0x000000121312723e */ /* 0x000fe200048070ff */
[----:B------:R-:W0:Y:S01]  /*3f50*/  LDCU.128 UR12, c[0x0][0x390] ;  /* 0x00007200ff0c77ac */ /* 0x000e220008000c00 */
[----:B------:R-:W-:Y:S02]  /*3f60*/  F2FP.SATFINITE.E4M3.F32.PACK_AB_MERGE_C R12, R13, R12, RZ ;  /* 0x0000000c0d0c723e */ /* 0x000fe400048070ff */
[----:B------:R-:W-:Y:S01]  /*3f70*/  F2FP.SATFINITE.E4M3.F32.PACK_AB_MERGE_C R14, R15, R14, RZ ;  /* 0x0000000e0f0e723e */ /* 0x000fe200048070ff */
[----:B------:R-:W1:Y:S01]  /*3f80*/  LDCU UR4, c[0x0][0x3b4] ;  /* 0x00007680ff0477ac */ /* 0x000e620008000800 */
[----:B------:R-:W-:-:S02]  /*3f90*/  LOP3.LUT R20, R20, 0xffff, RZ, 0xc0, !PT ;  /* 0x0000ffff14147812 */ /* 0x000fc400078ec0ff */
[----:B------:R-:W-:Y:S02]  /*3fa0*/  LOP3.LUT R22, R22, 0xffff, RZ, 0xc0, !PT ;  /* 0x0000ffff16167812 */ /* 0x000fe400078ec0ff */
[----:B------:R-:W-:Y:S02]  /*3fb0*/  LOP3.LUT R17, R12, 0xffff, RZ, 0xc0, !PT ;  /* 0x0000ffff0c117812 */ /* 0x000fe400078ec0ff */
[----:B------:R-:W-:Y:S02]  /*3fc0*/  LOP3.LUT R19, R14, 0xffff, RZ, 0xc0, !PT ;  /* 0x0000ffff0e137812 */ /* 0x000fe400078ec0ff */
[----:B------:R-:W-:Y:S02]  /*3fd0*/  LOP3.LUT R9, R16, 0xffff, RZ, 0xc0, !PT ;  /* 0x0000ffff10097812 */ /* 0x000fe400078ec0ff */
[----:B------:R-:W-:Y:S02]  /*3fe0*/  LOP3.LUT R13, R18, 0xffff, RZ, 0xc0, !PT ;  /* 0x0000ffff120d7812 */ /* 0x000fe400078ec0ff */
[----:B------:R-:W-:-:S02]  /*3ff0*/  LOP3.LUT R8, R35, 0xc00, RZ, 0xc0, !PT ;  /* 0x00000c0023087812 */ /* 0x000fc400078ec0ff */
[--C-:B------:R-:W-:Y:S02]  /*4000*/  PRMT R5, R17, 0x3340, R0.reuse ;  /* 0x0000334011057816 */ /* 0x100fe40000000000 */
[----:B------:R-:W-:Y:S01]  /*4010*/  PRMT R7, R19, 0x3340, R0 ;  /* 0x0000334013077816 */ /* 0x000fe20000000000 */
[----:B------:R-:W-:Y:S01]  /*4020*/  IMAD R33, R33, 0x4, R8 ;  /* 0x0000000421217824 */ /* 0x000fe200078e0208 */
[----:B------:R-:W-:Y:S02]  /*4030*/  PRMT R4, R20, 0x3340, R9 ;  /* 0x0000334014047816 */ /* 0x000fe40000000009 */
[----:B------:R-:W-:Y:S02]  /*4040*/  PRMT R6, R22, 0x3340, R13 ;  /* 0x0000334016067816 */ /* 0x000fe4000000000d */
[----:B------:R-:W-:Y:S02]  /*4050*/  PRMT R11, R4, 0x5410, R5 ;  /* 0x00005410040b7816 */ /* 0x000fe40000000005 */
[----:B------:R-:W-:-:S02]  /*4060*/  PRMT R15, R6, 0x5410, R7 ;  /* 0x00005410060f7816 */ /* 0x000fc40000000007 */
[----:B------:R-:W-:Y:S02]  /*4070*/  SHF.R.U32.HI R4, RZ, 0x8, R20 ;  /* 0x00000008ff047819 */ /* 0x000fe40000011614 */
[----:B------:R-:W-:Y:S02]  /*4080*/  SHF.R.U32.HI R6, RZ, 0x8, R9 ;  /* 0x00000008ff067819 */ /* 0x000fe40000011609 */
[----:B------:R-:W-:Y:S02]  /*4090*/  SHF.R.U32.HI R8, RZ, 0x8, R17 ;  /* 0x00000008ff087819 */ /* 0x000fe40000011611 */
[----:B------:R-:W-:Y:S02]  /*40a0*/  SHF.R.U32.HI R5, RZ, 0x8, R22 ;  /* 0x00000008ff057819 */ /* 0x000fe40000011616 */
[----:B------:R-:W-:Y:S02]  /*40b0*/  SHF.R.U32.HI R7, RZ, 0x8, R13 ;  /* 0x00000008ff077819 */ /* 0x000fe4000001160d */
[----:B------:R-:W-:-:S02]  /*40c0*/  SHF.R.U32.HI R9, RZ, 0x8, R19 ;  /* 0x00000008ff097819 */ /* 0x000fc40000011613 */
[----:B------:R-:W-:Y:S01]  /*40d0*/  LOP3.LUT R6, R6, 0xffff, RZ, 0xc0, !PT ;  /* 0x0000ffff06067812 */ /* 0x000fe200078ec0ff */
[----:B------:R-:W2:Y:S01]  /*40e0*/  LDC R19, c[0x0][0x3b8] ;  /* 0x0000ee00ff137b82 */ /* 0x000ea20000000800 */
[----:B------:R-:W-:Y:S02]  /*40f0*/  LOP3.LUT R13, R4, 0xffff, RZ, 0xc0, !PT ;  /* 0x0000ffff040d7812 */ /* 0x000fe400078ec0ff */
[----:B------:R-:W-:Y:S02]  /*4100*/  LOP3.LUT R8, R8, 0xffff, RZ, 0xc0, !PT ;  /* 0x0000ffff08087812 */ /* 0x000fe400078ec0ff */
[----:B------:R-:W-:Y:S02]  /*4110*/  F2FP.SATFINITE.E4M3.F32.PACK_AB_MERGE_C R24, R25, R24, RZ ;  /* 0x000000181918723e */ /* 0x000fe400048070ff */
[----:B------:R-:W-:Y:S02]  /*4120*/  LOP3.LUT R7, R7, 0xffff, RZ, 0xc0, !PT ;  /* 0x0000ffff07077812 */ /* 0x000fe400078ec0ff */
[----:B------:R-:W-:-:S02]  /*4130*/  LOP3.LUT R4, R5, 0xffff, RZ, 0xc0, !PT ;  /* 0x0000ffff05047812 */ /* 0x000fc400078ec0ff */
[----:B------:R-:W-:Y:S02]  /*4140*/  LOP3.LUT R9, R9, 0xffff, RZ, 0xc0, !PT ;  /* 0x0000ffff09097812 */ /* 0x000fe400078ec0ff */
[----:B------:R-:W-:Y:S02]  /*4150*/  PRMT R6, R13, 0x3340, R6 ;  /* 0x000033400d067816 */ /* 0x000fe40000000006 */
[----:B------:R-:W-:Y:S02]  /*4160*/  PRMT R5, R8, 0x3340, R1 ;  /* 0x0000334008057816 */ /* 0x000fe40000000001 */
[----:B------:R-:W-:Y:S02]  /*4170*/  LOP3.LUT R37, R37, 0x1c, R0, 0xf8, !PT ;  /* 0x0000001c25257812 */ /* 0x000fe400078ef800 */
[----:B------:R-:W-:Y:S02]  /*4180*/  F2FP.SATFINITE.E4M3.F32.PACK_AB_MERGE_C R26, R27, R26, RZ ;  /* 0x0000001a1b1a723e */ /* 0x000fe400048070ff */
[----:B------:R-:W-:-:S02]  /*4190*/  PRMT R4, R4, 0x3340, R7 ;  /* 0x0000334004047816 */ /* 0x000fc40000000007 */
[----:B------:R-:W-:Y:S02]  /*41a0*/  PRMT R9, R9, 0x3340, R0 ;  /* 0x0000334009097816 */ /* 0x000fe40000000000 */
[----:B------:R-:W-:Y:S02]  /*41b0*/  LOP3.LUT R24, R24, 0xffff, RZ, 0xc0, !PT ;  /* 0x0000ffff18187812 */ /* 0x000fe400078ec0ff */
[----:B------:R-:W-:Y:S02]  /*41c0*/  PRMT R5, R6, 0x5410, R5 ;  /* 0x0000541006057816 */ /* 0x000fe40000000005 */
[----:B------:R-:W-:Y:S02]  /*41d0*/  LOP3.LUT R32, R37, R32, RZ, 0xfc, !PT ;  /* 0x0000002025207212 */ /* 0x000fe400078efcff */
[----:B------:R-:W-:Y:S02]  /*41e0*/  LOP3.LUT R26, R26, 0xffff, RZ, 0xc0, !PT ;  /* 0x0000ffff1a1a7812 */ /* 0x000fe400078ec0ff */
[----:B------:R-:W-:-:S02]  /*41f0*/  PRMT R9, R4, 0x5410, R9 ;  /* 0x0000541004097816 */ /* 0x000fc40000000009 */
[--C-:B------:R-:W-:Y:S02]  /*4200*/  PRMT R11, R11, 0x4210, R24.reuse ;  /* 0x000042100b0b7816 */ /* 0x100fe40000000018 */
[----:B------:R-:W-:Y:S02]  /*4210*/  PRMT R24, R5, 0x5210, R24 ;  /* 0x0000521005187816 */ /* 0x000fe40000000018 */
[C---:B------:R-:W-:Y:S01]  /*4220*/  LOP3.LUT R5, R32.reuse, 0x40, RZ, 0x3c, !PT ;  /* 0x0000004020057812 */ /* 0x040fe200078e3cff */
[----:B------:R-:W-:Y:S01]  /*4230*/  STS [R32+UR5], R11 ;  /* 0x0000000b20007988 */ /* 0x000fe20008000805 */
[--C-:B------:R-:W-:Y:S02]  /*4240*/  PRMT R15, R15, 0x4210, R26.reuse ;  /* 0x000042100f0f7816 */ /* 0x100fe4000000001a */
[----:B------:R-:W-:Y:S01]  /*4250*/  LOP3.LUT R6, R32, 0x20, RZ, 0x3c, !PT ;  /* 0x0000002020067812 */ /* 0x000fe200078e3cff */
[----:B------:R3:W-:Y:S01]  /*4260*/  STS [R5+UR5+0x800], R24 ;  /* 0x0008001805007988 */ /* 0x0007e20008000805 */
[----:B------:R-:W-:-:S02]  /*4270*/  PRMT R26, R9, 0x5210, R26 ;  /* 0x00005210091a7816 */ /* 0x000fc4000000001a */
[----:B------:R-:W-:Y:S01]  /*4280*/  LOP3.LUT R7, R32, 0x60, RZ, 0x3c, !PT ;  /* 0x0000006020077812 */ /* 0x000fe200078e3cff */
[----:B------:R-:W-:Y:S01]  /*4290*/  STS [R6+UR5+0x400], R15 ;  /* 0x0004000f06007988 */ /* 0x000fe20008000805 */
[----:B------:R-:W-:Y:S02]  /*42a0*/  LOP3.LUT R33, R33, 0xe0, R0, 0x78, !PT ;  /* 0x000000e021217812 */ /* 0x000fe400078e7800 */
[----:B------:R-:W-:Y:S01]  /*42b0*/  LOP3.LUT R4, R36, R3, RZ, 0xfc, !PT ;  /* 0x0000000324047212 */ /* 0x000fe200078efcff */
[----:B------:R2:W-:Y:S01]  /*42c0*/  STS [R7+UR5+0xc00], R26 ;  /* 0x000c001a07007988 */ /* 0x0005e20008000805 */
[C---:B0-----:R-:W-:Y:S01]  /*42d0*/  ISETP.GE.AND P0, PT, R2.reuse, UR14, PT ;  /* 0x0000000e02007c0c */ /* 0x041fe2000bf06270 */
[----:B-1----:R-:W-:Y:S01]  /*42e0*/  IMAD R2, R2, UR4, RZ ;  /* 0x0000000402027c24 */ /* 0x002fe2000f8e02ff */
[----:B---3--:R-:W-:Y:S01]  /*42f0*/  LOP3.LUT R5, R36, 0xe0, R3, 0xfe, !PT ;  /* 0x000000e024057812 */ /* 0x008fe200078efe03 */
[----:B------:R-:W-:Y:S01]  /*4300*/  BAR.SYNC.DEFER_BLOCKING 0x0 ;  /* 0x0000000000007b1d */ /* 0x000fe20000010000 */
[----:B------:R-:W-:-:S02]  /*4310*/  ISETP.LT.AND P2, PT, R4, UR15, !P0 ;  /* 0x0000000f04007c0c */ /* 0x000fc4000c741270 */
[C-C-:B------:R-:W-:Y:S02]  /*4320*/  LOP3.LUT R13, R36.reuse, 0xd0, R3.reuse, 0xfe, !PT ;  /* 0x000000d0240d7812 */ /* 0x140fe400078efe03 */
[--C-:B------:R-:W-:Y:S01]  /*4330*/  LOP3.LUT R11, R36, 0xc0, R3.reuse, 0xfe, !PT ;  /* 0x000000c0240b7812 */ /* 0x100fe200078efe03 */
[----:B--2---:R-:W-:Y:S01]  /*4340*/  IMAD R7, R4, R19, RZ ;  /* 0x0000001304077224 */ /* 0x004fe200078e02ff */
[C-C-:B------:R-:W-:Y:S02]  /*4350*/  LOP3.LUT R6, R36.reuse, 0xa0, R3.reuse, 0xfe, !PT ;  /* 0x000000a024067812 */ /* 0x140fe400078efe03 */
[C---:B------:R-:W-:Y:S01]  /*4360*/  LOP3.LUT R10, R36.reuse, 0x90, R3, 0xfe, !PT ;  /* 0x00000090240a7812 */ /* 0x040fe200078efe03 */
[----:B------:R-:W-:Y:S01]  /*4370*/  IMAD R16, R19, 0x20, R7 ;  /* 0x0000002013107824 */ /* 0x000fe200078e0207 */
[C-C-:B------:R-:W-:Y:S02]  /*4380*/  LOP3.LUT R12, R36.reuse, 0x80, R3.reuse, 0xfe, !PT ;  /* 0x00000080240c7812 */ /* 0x140fe400078efe03 */
[----:B------:R-:W-:-:S02]  /*4390*/  LOP3.LUT R14, R36, 0x60, R3, 0xfe, !PT ;  /* 0x00000060240e7812 */ /* 0x000fc400078efe03 */
[C-C-:B------:R-:W-:Y:S02]  /*43a0*/  LOP3.LUT R15, R36.reuse, 0x50, R3.reuse, 0xfe, !PT ;  /* 0x00000050240f7812 */ /* 0x140fe400078efe03 */
[C-C-:B------:R-:W-:Y:S02]  /*43b0*/  LOP3.LUT R9, R36.reuse, 0x40, R3.reuse, 0xfe, !PT ;  /* 0x0000004024097812 */ /* 0x140fe400078efe03 */
[--C-:B------:R-:W-:Y:S02]  /*43c0*/  LOP3.LUT R4, R36, 0x20, R3.reuse, 0xfe, !PT ;  /* 0x0000002024047812 */ /* 0x100fe400078efe03 */
[----:B------:R-:W-:Y:S02]  /*43d0*/  IADD3 R18, P3, PT, R2, UR12, RZ ;  /* 0x0000000c02127c10 */ /* 0x000fe4000ff7e0ff */
[----:B------:R-:W-:Y:S01]  /*43e0*/  LOP3.LUT R3, R36, 0x10, R3, 0xfe, !PT ;  /* 0x0000001024037812 */ /* 0x000fe200078efe03 */
[----:B------:R-:W0:Y:S01]  /*43f0*/  LDS R21, [R33+UR5] ;  /* 0x0000000521157984 */ /* 0x000e220008000800 */
[----:B------:R-:W-:-:S02]  /*4400*/  ISETP.LT.AND P1, PT, R5, UR15, !P0 ;  /* 0x0000000f05007c0c */ /* 0x000fc4000c721270 */
[----:B------:R-:W-:Y:S01]  /*4410*/  LEA.HI.X.SX32 R20, R2, UR13, 0x1, P3 ;  /* 0x0000000d02147c11 */ /* 0x000fe200098f0eff */
[----:B------:R-:W1:Y:S01]  /*4420*/  LDS R22, [R33+UR5+0x100] ;  /* 0x0001000521167984 */ /* 0x000e620008000800 */
[----:B------:R-:W-:Y:S01]  /*4430*/  LEA.HI R0, R0, R36, RZ, 0x1c ;  /* 0x0000002400007211 */ /* 0x000fe200078fe0ff */
[----:B------:R-:W-:Y:S01]  /*4440*/  IMAD R5, R3, R19, RZ ;  /* 0x0000001303057224 */ /* 0x000fe200078e02ff */
[----:B------:R-:W-:Y:S01]  /*4450*/  IADD3 R2, P3, PT, R7, R18, RZ ;  /* 0x0000001207027210 */ /* 0x000fe20007f7e0ff */
[----:B------:R-:W2:Y:S01]  /*4460*/  LDS R23, [R33+UR5+0x200] ;  /* 0x0002000521177984 */ /* 0x000ea20008000800 */
[----:B------:R-:W-:Y:S02]  /*4470*/  ISETP.LT.AND P6, PT, R3, UR15, !P0 ;  /* 0x0000000f03007c0c */ /* 0x000fe4000c7c1270 */
[----:B------:R-:W-:Y:S01]  /*4480*/  ISETP.LT.AND P5, PT, R6, UR15, !P0 ;  /* 0x0000000f06007c0c */ /* 0x000fe2000c7a1270 */
[----:B------:R-:W3:Y:S01]  /*4490*/  LDS R24, [R33+UR5+0x300] ;  /* 0x0003000521187984 */ /* 0x000ee20008000800 */
[----:B------:R-:W-:Y:S01]  /*44a0*/  LEA.HI.X.SX32 R3, R7, R20, 0x1, P3 ;  /* 0x0000001407037211 */ /* 0x000fe200018f0eff */
[----:B------:R-:W-:Y:S01]  /*44b0*/  VIADD R6, R0, 0x30 ;  /* 0x0000003000067836 */ /* 0x000fe20000000000 */
[----:B------:R-:W-:-:S02]  /*44c0*/  ISETP.LT.AND P4, PT, R4, UR15, !P0 ;  /* 0x0000000f04007c0c */ /* 0x000fc4000c781270 */
[----:B------:R-:W-:Y:S01]  /*44d0*/  IADD3 R4, P3, PT, R5, R18, RZ ;  /* 0x0000001205047210 */ /* 0x000fe20007f7e0ff */
[----:B------:R-:W-:-:S03]  /*44e0*/  IMAD R17, R6, R19, RZ ;  /* 0x0000001306117224 */ /* 0x000fc600078e02ff */
[----:B------:R-:W-:Y:S02]  /*44f0*/  LEA.HI.X.SX32 R5, R5, R20, 0x1, P3 ;  /* 0x0000001405057211 */ /* 0x000fe400018f0eff */
[----:B------:R-:W-:Y:S02]  /*4500*/  ISETP.LT.AND P3, PT, R6, UR15, !P0 ;  /* 0x0000000f06007c0c */ /* 0x000fe4000c761270 */
[----:B0-----:R-:W-:Y:S02]  /*4510*/  PRMT R25, R21, 0x7770, RZ ;  /* 0x0000777015197816 */ /* 0x001fe400000000ff */
[----:B-1----:R-:W-:-:S03]  /*4520*/  PRMT R27, R22, 0x7770, RZ ;  /* 0x00007770161b7816 */ /* 0x002fc600000000ff */
[----:B------:R2:W-:Y:S01]  /*4530*/  @P2 STG.E.U8 desc[UR8][R2.64], R25 ;  /* 0x0000001902002986 */ /* 0x0005e2000c101108 */
[----:B------:R-:W-:-:S03]  /*4540*/  IADD3 R6, P2, PT, R16, R18, RZ ;  /* 0x0000001210067210 */ /* 0x000fc60007f5e0ff */
[----:B------:R0:W-:Y:S01]  /*4550*/  @P6 STG.E.U8 desc[UR8][R4.64], R27 ;  /* 0x0000001b04006986 */ /* 0x0001e2000c101108 */
[----:B------:R-:W-:Y:S02]  /*4560*/  IADD3 R8, P6, PT, R17, R18, RZ ;  /* 0x0000001211087210 */ /* 0x000fe40007fde0ff */
[-C--:B------:R-:W-:Y:S01]  /*4570*/  LEA.HI.X.SX32 R7, R16, R20.reuse, 0x1, P2 ;  /* 0x0000001410077211 */ /* 0x080fe200010f0eff */
[----:B------:R-:W-:Y:S01]  /*4580*/  IMAD R16, R19, 0x20, R16 ;  /* 0x0000002013107824 */ /* 0x000fe200078e0210 */
[----:B------:R-:W-:Y:S02]  /*4590*/  ISETP.LT.AND P2, PT, R9, UR15, !P0 ;  /* 0x0000000f09007c0c */ /* 0x000fe4000c741270 */
[----:B------:R-:W-:Y:S02]  /*45a0*/  LEA.HI.X.SX32 R9, R17, R20, 0x1, P6 ;  /* 0x0000001411097211 */ /* 0x000fe400030f0eff */
[----:B--2---:R-:W-:Y:S02]  /*45b0*/  PRMT R25, R23, 0x7770, RZ ;  /* 0x0000777017197816 */ /* 0x004fe400000000ff */
[----:B---3--:R-:W-:Y:S01]  /*45c0*/  PRMT R17, R24, 0x7770, RZ ;  /* 0x0000777018117816 */ /* 0x008fe200000000ff */
[----:B0-----:R-:W-:Y:S01]  /*45d0*/  IMAD R5, R19, 0x10, R16 ;  /* 0x0000001013057824 */ /* 0x001fe200078e0210 */
[C---:B------:R-:W-:Y:S01]  /*45e0*/  IADD3 R2, P6, PT, R16.reuse, R18, RZ ;  /* 0x0000001210027210 */ /* 0x040fe20007fde0ff */
[----:B------:R0:W-:Y:S01]  /*45f0*/  @P4 STG.E.U8 desc[UR8][R6.64], R25 ;  /* 0x0000001906004986 */ /* 0x0001e2000c101108 */
[----:B------:R-:W-:Y:S01]  /*4600*/  ISETP.LT.AND P4, PT, R15, UR15, !P0 ;  /* 0x0000000f0f007c0c */ /* 0x000fe2000c781270 */
[----:B------:R-:W-:Y:S01]  /*4610*/  IMAD R15, R19, 0x10, R5 ;  /* 0x00000010130f7824 */ /* 0x000fe200078e0205 */
[----:B------:R-:W-:Y:S01]  /*4620*/  LEA.HI.X.SX32 R3, R16, R20, 0x1, P6 ;  /* 0x0000001410037211 */ /* 0x000fe200030f0eff */
[----:B------:R1:W-:Y:S01]  /*4630*/  @P3 STG.E.U8 desc[UR8][R8.64], R17 ;  /* 0x0000001108003986 */ /* 0x0003e2000c101108 */
[----:B------:R-:W-:-:S02]  /*4640*/  PRMT R27, R21, 0x7771, RZ ;  /* 0x00007771151b7816 */ /* 0x000fc400000000ff */
[----:B------:R-:W-:Y:S01]  /*4650*/  ISETP.LT.AND P3, PT, R14, UR15, !P0 ;  /* 0x0000000f0e007c0c */ /* 0x000fe2000c761270 */
[----:B------:R-:W-:Y:S01]  /*4660*/  VIADD R14, R0, 0x70 ;  /* 0x00000070000e7836 */ /* 0x000fe20000000000 */
[C---:B------:R-:W-:Y:S01]  /*4670*/  IADD3 R4, P6, PT, R5.reuse, R18, RZ ;  /* 0x0000001205047210 */ /* 0x040fe20007fde0ff */
[----:B------:R2:W-:Y:S01]  /*4680*/  @P2 STG.E.U8 desc[UR8][R2.64], R27 ;  /* 0x0000001b02002986 */ /* 0x0005e2000c101108 */
[----:B0-----:R-:W-:Y:S02]  /*4690*/  PRMT R25, R22, 0x7771, RZ ;  /* 0x0000777116197816 */ /* 0x001fe400000000ff */
[----:B------:R-:W-:Y:S01]  /*46a0*/  LEA.HI.X.SX32 R5, R5, R20, 0x1, P6 ;  /* 0x0000001405057211 */ /* 0x000fe200030f0eff */
[C---:B-1----:R-:W-:Y:S01]  /*46b0*/  IMAD R9, R14.reuse, R19, RZ ;  /* 0x000000130e097224 */ /* 0x042fe200078e02ff */
[----:B------:R-:W-:Y:S02]  /*46c0*/  ISETP.LT.AND P2, PT, R14, UR15, !P0 ;  /* 0x0000000f0e007c0c */ /* 0x000fe4000c741270 */
[-C--:B------:R-:W-:Y:S01]  /*46d0*/  IADD3 R6, P6, PT, R15, R18.reuse, RZ ;  /* 0x000000120f067210 */ /* 0x080fe20007fde0ff */
[----:B------:R0:W-:Y:S01]  /*46e0*/  @P4 STG.E.U8 desc[UR8][R4.64], R25 ;  /* 0x0000001904004986 */ /* 0x0001e2000c101108 */
[----:B------:R-:W-:-:S02]  /*46f0*/  IADD3 R8, P4, PT, R9, R18, RZ ;  /* 0x0000001209087210 */ /* 0x000fc40007f9e0ff */
[-C--:B------:R-:W-:Y:S01]  /*4700*/  LEA.HI.X.SX32 R7, R15, R20.reuse, 0x1, P6 ;  /* 0x000000140f077211 */ /* 0x080fe200030f0eff */
[----:B------:R-:W-:Y:S01]  /*4710*/  IMAD R15, R19, 0x20, R15 ;  /* 0x00000020130f7824 */ /* 0x000fe200078e020f */
[----:B------:R-:W-:Y:S02]  /*4720*/  PRMT R17, R23, 0x7771, RZ ;  /* 0x0000777117117816 */ /* 0x000fe400000000ff */
[----:B------:R-:W-:Y:S02]  /*4730*/  ISETP.LT.AND P6, PT, R12, UR15, !P0 ;  /* 0x0000000f0c007c0c */ /* 0x000fe4000c7c1270 */
[----:B------:R-:W-:Y:S01]  /*4740*/  LEA.HI.X.SX32 R9, R9, R20, 0x1, P4 ;  /* 0x0000001409097211 */ /* 0x000fe200020f0eff */
[----:B------:R1:W-:Y:S01]  /*4750*/  @P3 STG.E.U8 desc[UR8][R6.64], R17 ;  /* 0x0000001106003986 */ /* 0x0003e2000c101108 */
[----:B--2---:R-:W-:Y:S01]  /*4760*/  PRMT R27, R24, 0x7771, RZ ;  /* 0x00007771181b7816 */ /* 0x004fe200000000ff */
[----:B0-----:R-:W-:Y:S01]  /*4770*/  IMAD R5, R19, 0x10, R15 ;  /* 0x0000001013057824 */ /* 0x001fe200078e020f */
[----:B------:R-:W-:Y:S01]  /*4780*/  ISETP.LT.AND P3, PT, R10, UR15, !P0 ;  /* 0x0000000f0a007c0c */ /* 0x000fe2000c761270 */
[C---:B------:R-:W-:Y:S01]  /*4790*/  VIADD R10, R0.reuse, 0xb0 ;  /* 0x000000b0000a7836 */ /* 0x040fe20000000000 */
[-C--:B------:R-:W-:Y:S01]  /*47a0*/  IADD3 R2, P4, PT, R15, R18.reuse, RZ ;  /* 0x000000120f027210 */ /* 0x080fe20007f9e0ff */
[----:B------:R-:W-:Y:S01]  /*47b0*/  @P2 STG.E.U8 desc[UR8][R8.64], R27 ;  /* 0x0000001b08002986 */ /* 0x000fe2000c101108 */
[----:B------:R-:W-:Y:S01]  /*47c0*/  IMAD R12, R19, 0x10, R5 ;  /* 0x00000010130c7824 */ /* 0x000fe200078e0205 */
[----:B------:R-:W-:Y:S01]  /*47d0*/  IADD3 R4, P2, PT, R5, R18, RZ ;  /* 0x0000001205047210 */ /* 0x000fe20007f5e0ff */
[----:B------:R-:W-:Y:S01]  /*47e0*/  VIADD R0, R0, 0xf0 ;  /* 0x000000f000007836 */ /* 0x000fe20000000000 */
[-C--:B------:R-:W-:Y:S01]  /*47f0*/  LEA.HI.X.SX32 R3, R15, R20.reuse, 0x1, P4 ;  /* 0x000000140f037211 */ /* 0x080fe200020f0eff */
[----:B------:R-:W-:Y:S01]  /*4800*/  IMAD R14, R19, 0x20, R12 ;  /* 0x00000020130e7824 */ /* 0x000fe200078e020c */
[----:B------:R-:W-:Y:S01]  /*4810*/  PRMT R15, R21, 0x7772, RZ ;  /* 0x00007772150f7816 */ /* 0x000fe200000000ff */
[-C--:B-1----:R-:W-:Y:S01]  /*4820*/  IMAD R17, R0, R19.reuse, RZ ;  /* 0x0000001300117224 */ /* 0x082fe200078e02ff */
[C---:B------:R-:W-:Y:S01]  /*4830*/  ISETP.LT.AND P4, PT, R10.reuse, UR15, !P0 ;  /* 0x0000000f0a007c0c */ /* 0x040fe2000c781270 */
[----:B------:R-:W-:Y:S01]  /*4840*/  IMAD R10, R10, R19, RZ ;  /* 0x000000130a0a7224 */ /* 0x000fe200078e02ff */
[----:B------:R-:W-:Y:S01]  /*4850*/  LEA.HI.X.SX32 R5, R5, R20, 0x1, P2 ;  /* 0x0000001405057211 */ /* 0x000fe200010f0eff */
[----:B------:R0:W-:Y:S01]  /*4860*/  @P6 STG.E.U8 desc[UR8][R2.64], R15 ;  /* 0x0000000f02006986 */ /* 0x0001e2000c101108 */
[----:B------:R-:W-:-:S02]  /*4870*/  PRMT R25, R22, 0x7772, RZ ;  /* 0x0000777216197816 */ /* 0x000fc400000000ff */
[----:B------:R-:W-:-:S03]  /*4880*/  PRMT R21, R21, 0x7773, RZ ;  /* 0x0000777315157816 */ /* 0x000fc600000000ff */
[----:B------:R1:W-:Y:S01]  /*4890*/  @P3 STG.E.U8 desc[UR8][R4.64], R25 ;  /* 0x0000001904003986 */ /* 0x0003e2000c101108 */
[----:B------:R-:W-:-:S04]  /*48a0*/  IADD3 R6, P3, PT, R10, R18, RZ ;  /* 0x000000120a067210 */ /* 0x000fc80007f7e0ff */
[----:B------:R-:W-:Y:S01]  /*48b0*/  LEA.HI.X.SX32 R7, R10, R20, 0x1, P3 ;  /* 0x000000140a077211 */ /* 0x000fe200018f0eff */
[C---:B0-----:R-:W-:Y:S01]  /*48c0*/  IMAD R15, R19.reuse, 0x10, R14 ;  /* 0x00000010130f7824 */ /* 0x041fe200078e020e */
[-C--:B------:R-:W-:Y:S02]  /*48d0*/  IADD3 R2, P2, PT, R12, R18.reuse, RZ ;  /* 0x000000120c027210 */ /* 0x080fe40007f5e0ff */
[----:B------:R-:W-:Y:S01]  /*48e0*/  IADD3 R8, P3, PT, R14, R18, RZ ;  /* 0x000000120e087210 */ /* 0x000fe20007f7e0ff */
[----:B------:R-:W-:Y:S01]  /*48f0*/  IMAD R16, R19, 0x10, R15 ;  /* 0x0000001013107824 */ /* 0x000fe200078e020f */
[----:B------:R-:W-:Y:S02]  /*4900*/  LEA.HI.X.SX32 R3, R12, R20, 0x1, P2 ;  /* 0x000000140c037211 */ /* 0x000fe400010f0eff */
[-C--:B------:R-:W-:Y:S02]  /*4910*/  IADD3 R10, P6, PT, R15, R18.reuse, RZ ;  /* 0x000000120f0a7210 */ /* 0x080fe40007fde0ff */
[----:B-1----:R-:W-:-:S02]  /*4920*/  IADD3 R4, P2, PT, R16, R18, RZ ;  /* 0x0000001210047210 */ /* 0x002fc40007f5e0ff */
[-C--:B------:R-:W-:Y:S02]  /*4930*/  LEA.HI.X.SX32 R9, R14, R20.reuse, 0x1, P3 ;  /* 0x000000140e097211 */ /* 0x080fe400018f0eff */
[----:B------:R-:W-:Y:S02]  /*4940*/  ISETP.LT.AND P3, PT, R11, UR15, !P0 ;  /* 0x0000000f0b007c0c */ /* 0x000fe4000c761270 */
[-C--:B------:R-:W-:Y:S02]  /*4950*/  LEA.HI.X.SX32 R5, R16, R20.reuse, 0x1, P2 ;  /* 0x0000001410057211 */ /* 0x080fe400010f0eff */
[----:B------:R-:W-:Y:S02]  /*4960*/  LEA.HI.X.SX32 R11, R15, R20, 0x1, P6 ;  /* 0x000000140f0b7211 */ /* 0x000fe400030f0eff */
[----:B------:R-:W-:Y:S02]  /*4970*/  ISETP.LT.AND P2, PT, R13, UR15, !P0 ;  /* 0x0000000f0d007c0c */ /* 0x000fe4000c741270 */
[----:B------:R-:W-:-:S02]  /*4980*/  IADD3 R12, P6, PT, R17, R18, RZ ;  /* 0x00000012110c7210 */ /* 0x000fc40007fde0ff */
[----:B------:R-:W-:Y:S02]  /*4990*/  ISETP.LT.AND P0, PT, R0, UR15, !P0 ;  /* 0x0000000f00007c0c */ /* 0x000fe4000c701270 */
[----:B------:R-:W-:Y:S02]  /*49a0*/  PRMT R15, R23, 0x7772, RZ ;  /* 0x00007772170f7816 */ /* 0x000fe400000000ff */
[----:B------:R-:W-:Y:S02]  /*49b0*/  LEA.HI.X.SX32 R13, R17, R20, 0x1, P6 ;  /* 0x00000014110d7211 */ /* 0x000fe400030f0eff */
[----:B------:R-:W-:Y:S01]  /*49c0*/  PRMT R17, R24, 0x7772, RZ ;  /* 0x0000777218117816 */ /* 0x000fe200000000ff */
[----:B------:R0:W-:Y:S01]  /*49d0*/  @P5 STG.E.U8 desc[UR8][R2.64], R15 ;  /* 0x0000000f02005986 */ /* 0x0001e2000c101108 */
[----:B------:R-:W-:Y:S02]  /*49e0*/  PRMT R19, R22, 0x7773, RZ ;  /* 0x0000777316137816 */ /* 0x000fe400000000ff */
[----:B------:R-:W-:Y:S01]  /*49f0*/  PRMT R23, R23, 0x7773, RZ ;  /* 0x0000777317177816 */ /* 0x000fe200000000ff */
[----:B------:R0:W-:Y:S01]  /*4a00*/  @P4 STG.E.U8 desc[UR8][R6.64], R17 ;  /* 0x0000001106004986 */ /* 0x0001e2000c101108 */
[----:B------:R-:W-:-:S03]  /*4a10*/  PRMT R25, R24, 0x7773, RZ ;  /* 0x0000777318197816 */ /* 0x000fc600000000ff */
[----:B------:R0:W-:Y:S04]  /*4a20*/  @P3 STG.E.U8 desc[UR8][R8.64], R21 ;  /* 0x0000001508003986 */ /* 0x0001e8000c101108 */
[----:B------:R0:W-:Y:S04]  /*4a30*/  @P2 STG.E.U8 desc[UR8][R10.64], R19 ;  /* 0x000000130a002986 */ /* 0x0001e8000c101108 */
[----:B------:R0:W-:Y:S01]  /*4a40*/  @P1 STG.E.U8 desc[UR8][R4.64], R23 ;  /* 0x0000001704001986 */ /* 0x0001e2000c101108 */
[----:B------:R-:W-:Y:S05]  /*4a50*/  @!P0 EXIT ;  /* 0x000000000000894d */ /* 0x000fea0003800000 */
[----:B------:R-:W-:Y:S01]  /*4a60*/  STG.E.U8 desc[UR8][R12.64], R25 ;  /* 0x000000190c007986 */ /* 0x000fe2000c101108 */
[----:B------:R-:W-:Y:S05]  /*4a70*/  EXIT ;  /* 0x000000000000794d */ /* 0x000fea0003800000 */
.L_x_3:
[----:B------:R-:W-:-:S00]  /*4a80*/  BRA `(.L_x_3) ;  /* 0xfffffffc00fc7947 */ /* 0x000fc0000383ffff */
[----:B------:R-:W-:-:S00]  /*4a90*/  NOP ;  /* 0x0000000000007918 */ /* 0x000fc00000000000 */
        /* <DEDUP_REMOVED lines=14> */
.L_x_4:


//--------------------- .nv.shared.matmul_kernel  --------------------------
	.section	.nv.shared.matmul_kernel,"aw",@nobits
	.sectionflags	@""
	.align	16
	.zero		1024


//--------------------- .nv.shared.reserved.0     --------------------------
	.section	.nv.shared.reserved.0,"aw",@nobits
	.weak		__nv_reservedSMEM_offset_0_alias
	.size		__nv_reservedSMEM_offset_0_alias, 0, 64
	.other		__nv_reservedSMEM_offset_0_alias,@"STO_CUDA_RESERVED_SHARED STV_DEFAULT"
__nv_reservedSMEM_offset_0_alias:
	.zero		0
	.zero		64


//--------------------- .nv.constant0.matmul_kernel --------------------------
	.section	.nv.constant0.matmul_kernel,"a",@progbits
	.sectionflags	@""
	.align	4
.nv.constant0.matmul_kernel:
	.zero		976


//--------------------- SYMBOLS --------------------------

	.type		.nv.reservedSmem.offset0,@object
	.size		.nv.reservedSmem.offset0,0x4
	.type		.nv.reservedSmem.cap,@object
	.size		.nv.reservedSmem.cap,0x4
